# CuTe-DSL kernel — source=cudnn_frontend_dsl family=gemm_swiglu
# config = {"ab_dtype": "BFloat16", "c_dtype": "BFloat16", "mma_mn": [128, 128], "cluster_mn": [2, 1]}


// ===== COMPILED SASS (sm_100a) =====

	.target	sm_100a

	.elftype	@"ET_EXEC"


//--------------------- .note.nv.tkinfo           --------------------------
	.section	.note.nv.tkinfo,"",@"SHT_NOTE"
	.sectionflags	@"SHF_NOTE_NV_TKINFO"
	.tkinfo
        /*0018*/ 	.word	0x00000081
        /*0030*/ 	.string	""
        /*0030*/ 	.string	"ptxas"
        /*0030*/ 	.string	"Cuda compilation tools, release 12.9, V12.9.83"
        /*0030*/ 	.string	"Build system must define TOOLS_VERSION_EXTENDED"
        /*0030*/ 	.string	"-O 3 -arch sm_100a "



//--------------------- .note.nv.cuver            --------------------------
	.section	.note.nv.cuver,"",@"SHT_NOTE"
	.sectionflags	@"SHF_NOTE_NV_CUVER"
        /*0018*/ 	.short	0x0001
        /*001a*/ 	.short	0x0064
        /*001c*/ 	.short	0x0001
        /*001e*/ 	.short	0x0000
        /*0020*/ 	.short	0x0001
        /*0022*/ 	.short	0x0000


//--------------------- .nv.info                  --------------------------
	.section	.nv.info,"",@"SHT_CUDA_INFO"
	.align	4


	//----- nvinfo : EIATTR_REGCOUNT
	.align		4
        /*0000*/ 	.byte	0x04, 0x2f
        /*0002*/ 	.short	(.L_4 - .L_3)
	.align		4
.L_3:
        /*0004*/ 	.word	index@(kernel_cutlass_kernel_cudnngemm_swigludense_gemm_persistent_swigluPersistentDenseGemmKernel_object_at__TiledMMA_ThrLayoutVMNK11110000_PermutationMNK____MMAAtom_ThrID10_ShapeMNK12812816_TV_0)
        /*0008*/ 	.word	0x00000060


	//----- nvinfo : EIATTR_FRAME_SIZE
	.align		4
.L_4:
        /*000c*/ 	.byte	0x04, 0x11
        /*000e*/ 	.short	(.L_6 - .L_5)
	.align		4
.L_5:
        /*0010*/ 	.word	index@($__internal_2_$__cuda_sm10x_tcgen05_guardrail_trap_unallocated_columns_being_dealloced)
        /*0014*/ 	.word	0x00000000


	//----- nvinfo : EIATTR_FRAME_SIZE
	.align		4
.L_6:
        /*0018*/ 	.byte	0x04, 0x11
        /*001a*/ 	.short	(.L_8 - .L_7)
	.align		4
.L_7:
        /*001c*/ 	.word	index@($__internal_1_$__cuda_sm10x_tcgen05_guardrail_trap_phase_invalid_during_alloc)
        /*0020*/ 	.word	0x00000000


	//----- nvinfo : EIATTR_FRAME_SIZE
	.align		4
.L_8:
        /*0024*/ 	.byte	0x04, 0x11
        /*0026*/ 	.short	(.L_10 - .L_9)
	.align		4
.L_9:
        /*0028*/ 	.word	index@($__internal_0_$__cuda_sm10x_tcgen05_guardrail_trap_col_being_dealloced_not_returned_by_alloc)
        /*002c*/ 	.word	0x00000000


	//----- nvinfo : EIATTR_FRAME_SIZE
	.align		4
.L_10:
        /*0030*/ 	.byte	0x04, 0x11
        /*0032*/ 	.short	(.L_12 - .L_11)
	.align		4
.L_11:
        /*0034*/ 	.word	index@(kernel_cutlass_kernel_cudnngemm_swigludense_gemm_persistent_swigluPersistentDenseGemmKernel_object_at__TiledMMA_ThrLayoutVMNK11110000_PermutationMNK____MMAAtom_ThrID10_ShapeMNK12812816_TV_0)
        /*0038*/ 	.word	0x00000000


	//----- nvinfo : EIATTR_MIN_STACK_SIZE
	.align		4
.L_12:
        /*003c*/ 	.byte	0x04, 0x12
        /*003e*/ 	.short	(.L_14 - .L_13)
	.align		4
.L_13:
        /*0040*/ 	.word	index@(kernel_cutlass_kernel_cudnngemm_swigludense_gemm_persistent_swigluPersistentDenseGemmKernel_object_at__TiledMMA_ThrLayoutVMNK11110000_PermutationMNK____MMAAtom_ThrID10_ShapeMNK12812816_TV_0)
        /*0044*/ 	.word	0x00000000
.L_14:


//--------------------- .nv.info.kernel_cutlass_kernel_cudnngemm_swigludense_gemm_persistent_swigluPersistentDenseGemmKernel_object_at__TiledMMA_ThrLayoutVMNK11110000_PermutationMNK____MMAAtom_ThrID10_ShapeMNK12812816_TV_0 --------------------------
	.section	.nv.info.kernel_cutlass_kernel_cudnngemm_swigludense_gemm_persistent_swigluPersistentDenseGemmKernel_object_at__TiledMMA_ThrLayoutVMNK11110000_PermutationMNK____MMAAtom_ThrID10_ShapeMNK12812816_TV_0,"",@"SHT_CUDA_INFO"
	.sectionflags	@""
	.align	4


	//----- nvinfo : EIATTR_CUDA_API_VERSION
	.align		4
        /*0000*/ 	.byte	0x04, 0x37
        /*0002*/ 	.short	(.L_16 - .L_15)
.L_15:
        /*0004*/ 	.word	0x00000081


	//----- nvinfo : EIATTR_KPARAM_INFO
	.align		4
.L_16:
        /*0008*/ 	.byte	0x04, 0x17
        /*000a*/ 	.short	(.L_18 - .L_17)
.L_17:
        /*000c*/ 	.word	0x00000000
        /*0010*/ 	.short	0x0008
        /*0012*/ 	.short	0x0264
        /*0014*/ 	.byte	0x00, 0xf0, 0x11, 0x00


	//----- nvinfo : EIATTR_KPARAM_INFO
	.align		4
.L_18:
        /*0018*/ 	.byte	0x04, 0x17
        /*001a*/ 	.short	(.L_20 - .L_19)
.L_19:
        /*001c*/ 	.word	0x00000000
        /*0020*/ 	.short	0x0007
        /*0022*/ 	.short	0x0258
        /*0024*/ 	.byte	0x00, 0xf0, 0x31, 0x00


	//----- nvinfo : EIATTR_KPARAM_INFO
	.align		4
.L_20:
        /*0028*/ 	.byte	0x04, 0x17
        /*002a*/ 	.short	(.L_22 - .L_21)
.L_21:
        /*002c*/ 	.word	0x00000000
        /*0030*/ 	.short	0x0006
        /*0032*/ 	.short	0x024c
        /*0034*/ 	.byte	0x00, 0xf0, 0x31, 0x00


	//----- nvinfo : EIATTR_KPARAM_INFO
	.align		4
.L_22:
        /*0038*/ 	.byte	0x04, 0x17
        /*003a*/ 	.short	(.L_24 - .L_23)
.L_23:
        /*003c*/ 	.word	0x00000000
        /*0040*/ 	.short	0x0005
        /*0042*/ 	.short	0x0240
        /*0044*/ 	.byte	0x00, 0xf0, 0x31, 0x00


	//----- nvinfo : EIATTR_KPARAM_INFO
	.align		4
.L_24:
        /*0048*/ 	.byte	0x04, 0x17
        /*004a*/ 	.short	(.L_26 - .L_25)
.L_25:
        /*004c*/ 	.word	0x00000000
        /*0050*/ 	.short	0x0004
        /*0052*/ 	.short	0x01c0
        /*0054*/ 	.byte	0x00, 0xf0, 0x01, 0x02


	//----- nvinfo : EIATTR_KPARAM_INFO
	.align		4
.L_26:
        /*0058*/ 	.byte	0x04, 0x17
        /*005a*/ 	.short	(.L_28 - .L_27)
.L_27:
        /*005c*/ 	.word	0x00000000
        /*0060*/ 	.short	0x0003
        /*0062*/ 	.short	0x0140
        /*0064*/ 	.byte	0x00, 0xf0, 0x01, 0x02


	//----- nvinfo : EIATTR_KPARAM_INFO
	.align		4
.L_28:
        /*0068*/ 	.byte	0x04, 0x17
        /*006a*/ 	.short	(.L_30 - .L_29)
.L_29:
        /*006c*/ 	.word	0x00000000
        /*0070*/ 	.short	0x0002
        /*0072*/ 	.short	0x00c0
        /*0074*/ 	.byte	0x00, 0xf0, 0x01, 0x02


	//----- nvinfo : EIATTR_KPARAM_INFO
	.align		4
.L_30:
        /*0078*/ 	.byte	0x04, 0x17
        /*007a*/ 	.short	(.L_32 - .L_31)
.L_31:
        /*007c*/ 	.word	0x00000000
        /*0080*/ 	.short	0x0001
        /*0082*/ 	.short	0x0040
        /*0084*/ 	.byte	0x00, 0xf0, 0x01, 0x02


	//----- nvinfo : EIATTR_KPARAM_INFO
	.align		4
.L_32:
        /*0088*/ 	.byte	0x04, 0x17
        /*008a*/ 	.short	(.L_34 - .L_33)
.L_33:
        /*008c*/ 	.word	0x00000000
        /*0090*/ 	.short	0x0000
        /*0092*/ 	.short	0x0000
        /*0094*/ 	.byte	0x00, 0xf0, 0x0d, 0x00


	//----- nvinfo : EIATTR_AT_ENTRY_FRAGMENTS
	.align		4
.L_34:
        /*0098*/ 	.byte	0x04, 0x4f
        /*009a*/ 	.short	(.L_36 - .L_35)


	//   ....[0]....
.L_35:
        /*009c*/ 	.word	0x00000004


	//----- nvinfo : EIATTR_RESERVED_SMEM_USED
	.align		4
.L_36:
        /*00a0*/ 	.byte	0x01, 0x41
	.zero		2


	//----- nvinfo : EIATTR_SPARSE_MMA_MASK
	.align		4
        /*00a4*/ 	.byte	0x03, 0x50
        /*00a6*/ 	.short	0x0000


	//----- nvinfo : EIATTR_TCGEN05_1CTA_USED
	.align		4
        /*00a8*/ 	.byte	0x01, 0x51
	.zero		2


	//----- nvinfo : EIATTR_MAXREG_COUNT
	.align		4
        /*00ac*/ 	.byte	0x03, 0x1b
        /*00ae*/ 	.short	0x00ff


	//----- nvinfo : EIATTR_NUM_BARRIERS
	.align		4
        /*00b0*/ 	.byte	0x02, 0x4c
        /*00b2*/ 	.byte	0x03
	.zero		1


	//----- nvinfo : EIATTR_INT_WARP_WIDE_INSTR_OFFSETS
	.align		4
        /*00b4*/ 	.byte	0x04, 0x31
        /*00b6*/ 	.short	(.L_38 - .L_37)


	//   ....[0]....
.L_37:
        /*00b8*/ 	.word	0x00003e70


	//   ....[1]....
        /*00bc*/ 	.word	0x00003ea0


	//----- nvinfo : EIATTR_COOP_GROUP_MASK_REGIDS
	.align		4
.L_38:
        /*00c0*/ 	.byte	0x04, 0x29
        /*00c2*/ 	.short	(.L_40 - .L_39)


	//   ....[0]....
.L_39:
        /*00c4*/ 	.word	0xffffffff


	//   ....[1]....
        /*00c8*/ 	.word	0xffffffff


	//   ....[2]....
        /*00cc*/ 	.word	0xffffffff


	//   ....[3]....
        /*00d0*/ 	.word	0xffffffff


	//   ....[4]....
        /*00d4*/ 	.word	0xffffffff


	//   ....[5]....
        /*00d8*/ 	.word	0xffffffff


	//   ....[6]....
        /*00dc*/ 	.word	0xffffffff


	//----- nvinfo : EIATTR_COOP_GROUP_INSTR_OFFSETS
	.align		4
.L_40:
        /*00e0*/ 	.byte	0x04, 0x28
        /*00e2*/ 	.short	(.L_42 - .L_41)


	//   ....[0]....
.L_41:
        /*00e4*/ 	.word	0x000003e0


	//   ....[1]....
        /*00e8*/ 	.word	0x00000590


	//   ....[2]....
        /*00ec*/ 	.word	0x00000630


	//   ....[3]....
        /*00f0*/ 	.word	0x00001900


	//   ....[4]....
        /*00f4*/ 	.word	0x00001bc0


	//   ....[5]....
        /*00f8*/ 	.word	0x00003cf0


	//   ....[6]....
        /*00fc*/ 	.word	0x00003f50


	//----- nvinfo : EIATTR_VRC_CTA_INIT_COUNT
	.align		4
.L_42:
        /*0100*/ 	.byte	0x02, 0x4a
        /*0102*/ 	.byte	0x80
	.zero		1


	//----- nvinfo : EIATTR_MBARRIER_INSTR_OFFSETS
	.align		4
        /*0104*/ 	.byte	0x04, 0x39
        /*0106*/ 	.short	(.L_44 - .L_43)


	//   ....[0]....
.L_43:
        /*0108*/ 	.word	0x000002f0
        /*010c*/ 	.word	0x000000ff
        /*0110*/ 	.word	0x00000000
        /*0114*/ 	.short	0x0100
        /*0116*/ 	.byte	0x05
	.zero		1


	//   ....[1]....
        /*0118*/ 	.word	0x00000300
        /*011c*/ 	.word	0x000000ff
        /*0120*/ 	.word	0x00000008
        /*0124*/ 	.short	0x0100
        /*0126*/ 	.byte	0x05
	.zero		1


	//   ....[2]....
        /*0128*/ 	.word	0x00000310
        /*012c*/ 	.word	0x000000ff
        /*0130*/ 	.word	0x00000010
        /*0134*/ 	.short	0x0100
        /*0136*/ 	.byte	0x05
	.zero		1


	//   ....[3]....
        /*0138*/ 	.word	0x00000320
        /*013c*/ 	.word	0x000000ff
        /*0140*/ 	.word	0x00000018
        /*0144*/ 	.short	0x0100
        /*0146*/ 	.byte	0x05
	.zero		1


	//   ....[4]....
        /*0148*/ 	.word	0x00000330
        /*014c*/ 	.word	0x000000ff
        /*0150*/ 	.word	0x00000020
        /*0154*/ 	.short	0x0100
        /*0156*/ 	.byte	0x05
	.zero		1


	//   ....[5]....
        /*0158*/ 	.word	0x00000340
        /*015c*/ 	.word	0x000000ff
        /*0160*/ 	.word	0x00000028
        /*0164*/ 	.short	0x0100
        /*0166*/ 	.byte	0x05
	.zero		1


	//   ....[6]....
        /*0168*/ 	.word	0x00000350
        /*016c*/ 	.word	0x000000ff
        /*0170*/ 	.word	0x00000030
        /*0174*/ 	.short	0x0100
        /*0176*/ 	.byte	0x05
	.zero		1


	//   ....[7]....
        /*0178*/ 	.word	0x00000360
        /*017c*/ 	.word	0x000000ff
        /*0180*/ 	.word	0x00000038
        /*0184*/ 	.short	0x0100
        /*0186*/ 	.byte	0x05
	.zero		1


	//   ....[8]....
        /*0188*/ 	.word	0x00000370
        /*018c*/ 	.word	0x000000ff
        /*0190*/ 	.word	0x00000040
        /*0194*/ 	.short	0x0100
        /*0196*/ 	.byte	0x05
	.zero		1


	//   ....[9]....
        /*0198*/ 	.word	0x00000380
        /*019c*/ 	.word	0x000000ff
        /*01a0*/ 	.word	0x00000048
        /*01a4*/ 	.short	0x0100
        /*01a6*/ 	.byte	0x05
	.zero		1


	//   ....[10]....
        /*01a8*/ 	.word	0x00000500
        /*01ac*/ 	.word	0x000000ff
        /*01b0*/ 	.word	0x00000050
        /*01b4*/ 	.short	0x0100
        /*01b6*/ 	.byte	0x06
	.zero		1


	//   ....[11]....
        /*01b8*/ 	.word	0x00000510
        /*01bc*/ 	.word	0x000000ff
        /*01c0*/ 	.word	0x00000058
        /*01c4*/ 	.short	0x0100
        /*01c6*/ 	.byte	0x06
	.zero		1


	//   ....[12]....
        /*01c8*/ 	.word	0x00000520
        /*01cc*/ 	.word	0x000000ff
        /*01d0*/ 	.word	0x00000060
        /*01d4*/ 	.short	0x0100
        /*01d6*/ 	.byte	0x06
	.zero		1


	//   ....[13]....
        /*01d8*/ 	.word	0x00000530
        /*01dc*/ 	.word	0x000000ff
        /*01e0*/ 	.word	0x00000068
        /*01e4*/ 	.short	0x0100
        /*01e6*/ 	.byte	0x06
	.zero		1


	//   ....[14]....
        /*01e8*/ 	.word	0x00000a60
        /*01ec*/ 	.word	0x000000ff
        /*01f0*/ 	.word	0x00000028
        /*01f4*/ 	.short	0x010a
        /*01f6*/ 	.byte	0x05
	.zero		1


	//   ....[15]....
        /*01f8*/ 	.word	0x00000b90
        /*01fc*/ 	.word	0x000000ff
        /*0200*/ 	.word	0x00000028
        /*0204*/ 	.short	0x010a
        /*0206*/ 	.byte	0x09
	.zero		1


	//   ....[16]....
        /*0208*/ 	.word	0x00000cc0
        /*020c*/ 	.word	0x000000ff
        /*0210*/ 	.word	0x00000028
        /*0214*/ 	.short	0x010a
        /*0216*/ 	.byte	0x20
	.zero		1


	//   ....[17]....
        /*0218*/ 	.word	0x00001000
        /*021c*/ 	.word	0x000000ff
        /*0220*/ 	.word	0x00000028
        /*0224*/ 	.short	0x010a
        /*0226*/ 	.byte	0x04
	.zero		1


	//   ....[18]....
        /*0228*/ 	.word	0x000013a0
        /*022c*/ 	.word	0x000000ff
        /*0230*/ 	.word	0x00000000
        /*0234*/ 	.short	0x010a
        /*0236*/ 	.byte	0x06
	.zero		1


	//   ....[19]....
        /*0238*/ 	.word	0x000013c0
        /*023c*/ 	.word	0x000000ff
        /*0240*/ 	.word	0x00000060
        /*0244*/ 	.short	0x010a
        /*0246*/ 	.byte	0x07
	.zero		1


	//   ....[20]....
        /*0248*/ 	.word	0x00001570
        /*024c*/ 	.word	0x000000ff
        /*0250*/ 	.word	0x00000000
        /*0254*/ 	.short	0x010a
        /*0256*/ 	.byte	0x05
	.zero		1


	//   ....[21]....
        /*0258*/ 	.word	0x000016e0
        /*025c*/ 	.word	0x000000ff
        /*0260*/ 	.word	0x00000000
        /*0264*/ 	.short	0x010a
        /*0266*/ 	.byte	0x0b
	.zero		1


	//   ....[22]....
        /*0268*/ 	.word	0x00001880
        /*026c*/ 	.word	0x00000000
        /*0270*/ 	.word	0x00000060
        /*0274*/ 	.short	0x010a
        /*0276*/ 	.byte	0xff
	.zero		1


	//   ....[23]....
        /*0278*/ 	.word	0x00002180
        /*027c*/ 	.word	0x000000ff
        /*0280*/ 	.word	0x00000050
        /*0284*/ 	.short	0x010a
        /*0286*/ 	.byte	0x16
	.zero		1


	//   ....[24]....
        /*0288*/ 	.word	0x00003a70
        /*028c*/ 	.word	0x000000ff
        /*0290*/ 	.word	0x00000060
        /*0294*/ 	.short	0x0101
        /*0296*/ 	.byte	0x16
	.zero		1


	//   ....[25]....
        /*0298*/ 	.word	0x00003fb0
        /*029c*/ 	.word	0x00000000
        /*02a0*/ 	.word	0x00000028
        /*02a4*/ 	.short	0x010a
        /*02a6*/ 	.byte	0xff
	.zero		1


	//   ....[26]....
        /*02a8*/ 	.word	0x00004030
        /*02ac*/ 	.word	0x00000000
        /*02b0*/ 	.word	0x00000028
        /*02b4*/ 	.short	0x010a
        /*02b6*/ 	.byte	0xff
	.zero		1


	//   ....[27]....
        /*02b8*/ 	.word	0x000040b0
        /*02bc*/ 	.word	0x00000000
        /*02c0*/ 	.word	0x00000060
        /*02c4*/ 	.short	0x010a
        /*02c6*/ 	.byte	0xff
	.zero		1


	//   ....[28]....
        /*02c8*/ 	.word	0x00004130
        /*02cc*/ 	.word	0x00000000
        /*02d0*/ 	.word	0x00000000
        /*02d4*/ 	.short	0x010a
        /*02d6*/ 	.byte	0xff
	.zero		1


	//   ....[29]....
        /*02d8*/ 	.word	0x00004190
        /*02dc*/ 	.word	0x00000000
        /*02e0*/ 	.word	0x00000060
        /*02e4*/ 	.short	0x010a
        /*02e6*/ 	.byte	0xff
	.zero		1


	//   ....[30]....
        /*02e8*/ 	.word	0x00004200
        /*02ec*/ 	.word	0x00000004
        /*02f0*/ 	.word	0x00000050
        /*02f4*/ 	.short	0x010a
        /*02f6*/ 	.byte	0xff
	.zero		1


	//----- nvinfo : EIATTR_NUM_MBARRIERS
	.align		4
.L_44:
        /*02f8*/ 	.byte	0x03, 0x38
        /*02fa*/ 	.short	0x000e


	//----- nvinfo : EIATTR_EXIT_INSTR_OFFSETS
	.align		4
        /*02fc*/ 	.byte	0x04, 0x1c
        /*02fe*/ 	.short	(.L_46 - .L_45)


	//   ....[0]....
.L_45:
        /*0300*/ 	.word	0x000018c0


	//   ....[1]....
        /*0304*/ 	.word	0x00003f70


	//----- nvinfo : EIATTR_REQNTID
	.align		4
.L_46:
        /*0308*/ 	.byte	0x04, 0x10
        /*030a*/ 	.short	(.L_48 - .L_47)
.L_47:
        /*030c*/ 	.word	0x000000c0
        /*0310*/ 	.word	0x00000001
        /*0314*/ 	.word	0x00000001


	//----- nvinfo : EIATTR_CRS_STACK_SIZE
	.align		4
.L_48:
        /*0318*/ 	.byte	0x04, 0x1e
        /*031a*/ 	.short	(.L_50 - .L_49)
.L_49:
        /*031c*/ 	.word	0x00000000


	//----- nvinfo : EIATTR_CBANK_PARAM_SIZE
	.align		4
.L_50:
        /*0320*/ 	.byte	0x03, 0x19
        /*0322*/ 	.short	0x0268


	//----- nvinfo : EIATTR_PARAM_CBANK
	.align		4
        /*0324*/ 	.byte	0x04, 0x0a
        /*0326*/ 	.short	(.L_52 - .L_51)
	.align		4
.L_51:
        /*0328*/ 	.word	index@(.nv.constant0.kernel_cutlass_kernel_cudnngemm_swigludense_gemm_persistent_swigluPersistentDenseGemmKernel_object_at__TiledMMA_ThrLayoutVMNK11110000_PermutationMNK____MMAAtom_ThrID10_ShapeMNK12812816_TV_0)
        /*032c*/ 	.short	0x0380
        /*032e*/ 	.short	0x0268


	//----- nvinfo : EIATTR_SW_WAR
	.align		4
.L_52:
        /*0330*/ 	.byte	0x04, 0x36
        /*0332*/ 	.short	(.L_54 - .L_53)
.L_53:
        /*0334*/ 	.word	0x00000008
.L_54:


//--------------------- .nv.compat                --------------------------
	.section	.nv.compat,"",@"SHT_CUDA_COMPAT_INFO"
	.align	4
        /*0000*/ 	.byte	0x02, 0x02, 0x02, 0x00, 0x02, 0x05, 0x05, 0x00, 0x02, 0x03, 0x01, 0x00, 0x02, 0x06, 0x01, 0x00


//--------------------- .nv.callgraph             --------------------------
	.section	.nv.callgraph,"",@"SHT_CUDA_CALLGRAPH"
	.align	4
	.sectionentsize	8
	.align		4
        /*0000*/ 	.word	0x00000000
	.align		4
        /*0004*/ 	.word	0xffffffff
	.align		4
        /*0008*/ 	.word	0x00000000
	.align		4
        /*000c*/ 	.word	0xfffffffe
	.align		4
        /*0010*/ 	.word	0x00000000
	.align		4
        /*0014*/ 	.word	0xfffffffd
	.align		4
        /*0018*/ 	.word	0x00000000
	.align		4
        /*001c*/ 	.word	0xfffffffc


//--------------------- .text.kernel_cutlass_kernel_cudnngemm_swigludense_gemm_persistent_swigluPersistentDenseGemmKernel_object_at__TiledMMA_ThrLayoutVMNK11110000_PermutationMNK____MMAAtom_ThrID10_ShapeMNK12812816_TV_0 --------------------------
	.section	.text.kernel_cutlass_kernel_cudnngemm_swigludense_gemm_persistent_swigluPersistentDenseGemmKernel_object_at__TiledMMA_ThrLayoutVMNK11110000_PermutationMNK____MMAAtom_ThrID10_ShapeMNK12812816_TV_0,"ax",@progbits
	.align	128
        .global         kernel_cutlass_kernel_cudnngemm_swigludense_gemm_persistent_swigluPersistentDenseGemmKernel_object_at__TiledMMA_ThrLayoutVMNK11110000_PermutationMNK____MMAAtom_ThrID10_ShapeMNK12812816_TV_0
        .type           kernel_cutlass_kernel_cudnngemm_swigludense_gemm_persistent_swigluPersistentDenseGemmKernel_object_at__TiledMMA_ThrLayoutVMNK11110000_PermutationMNK____MMAAtom_ThrID10_ShapeMNK12812816_TV_0,@function
        .size           kernel_cutlass_kernel_cudnngemm_swigludense_gemm_persistent_swigluPersistentDenseGemmKernel_object_at__TiledMMA_ThrLayoutVMNK11110000_PermutationMNK____MMAAtom_ThrID10_ShapeMNK12812816_TV_0,(.L_x_57 - kernel_cutlass_kernel_cudnngemm_swigludense_gemm_persistent_swigluPersistentDenseGemmKernel_object_at__TiledMMA_ThrLayoutVMNK11110000_PermutationMNK____MMAAtom_ThrID10_ShapeMNK12812816_TV_0)
        .other          kernel_cutlass_kernel_cudnngemm_swigludense_gemm_persistent_swigluPersistentDenseGemmKernel_object_at__TiledMMA_ThrLayoutVMNK11110000_PermutationMNK____MMAAtom_ThrID10_ShapeMNK12812816_TV_0,@"STO_CUDA_ENTRY STV_DEFAULT"
kernel_cutlass_kernel_cudnngemm_swigludense_gemm_persistent_swigluPersistentDenseGemmKernel_object_at__TiledMMA_ThrLayoutVMNK11110000_PermutationMNK____MMAAtom_ThrID10_ShapeMNK12812816_TV_0:
.text.kernel_cutlass_kernel_cudnngemm_swigludense_gemm_persistent_swigluPersistentDenseGemmKernel_object_at__TiledMMA_ThrLayoutVMNK11110000_PermutationMNK____MMAAtom_ThrID10_ShapeMNK12812816_TV_0:
[----:B------:R-:W1:Y:S01]  /*0000*/  LDC R1, c[0x0][0x37c] ;  /* 0x0000df00ff017b82 */ /* 0x000e620000000800 */
[----:B------:R-:W2:Y:S07]  /*0010*/  S2R R2, SR_TID.X ;  /* 0x0000000000027919 */ /* 0x000eae0000002100 */
[----:B------:R-:W3:Y:S01]  /*0020*/  S2UR UR13, SR_CgaCtaId ;  /* 0x00000000000d79c3 */ /* 0x000ee20000008800 */
[----:B------:R-:W4:Y:S01]  /*0030*/  LDCU.U8 UR7, c[0x0][0x382] ;  /* 0x00007040ff0777ac */ /* 0x000f220008000000 */
[----:B------:R-:W5:Y:S01]  /*0040*/  LDCU.U8 UR4, c[0x0][0x381] ;  /* 0x00007020ff0477ac */ /* 0x000f620008000000 */
[----:B------:R-:W2:Y:S01]  /*0050*/  LDCU UR5, c[0x0][0x36c] ;  /* 0x00006d80ff0577ac */ /* 0x000ea20008000800 */
[----:B------:R-:W-:Y:S01]  /*0060*/  UMOV UR14, 0x1 ;  /* 0x00000001000e7882 */ /* 0x000fe20000000000 */
[----:B----4-:R-:W-:-:S02]  /*0070*/  ULOP3.LUT UR7, UR7, 0x1, URZ, 0xc0, !UPT ;  /* 0x0000000107077892 */ /* 0x010fc4000f8ec0ff */
[----:B-----5:R-:W-:Y:S02]  /*0080*/  ULOP3.LUT UR4, UR4, 0x1, URZ, 0xc0, !UPT ;  /* 0x0000000104047892 */ /* 0x020fe4000f8ec0ff */
[----:B---3--:R-:W-:Y:S02]  /*0090*/  ULEA.HI UR6, UR13, UR13, URZ, 0x1 ;  /* 0x0000000d0d067291 */ /* 0x008fe4000f8f08ff */
[----:B--2---:R-:W-:Y:S02]  /*00a0*/  UISETP.EQ.U32.AND UP2, UPT, UR5, 0x1, UPT ;  /* 0x000000010500788c */ /* 0x004fe4000bf42070 */
[----:B------:R-:W-:Y:S01]  /*00b0*/  ULOP3.LUT UR6, UR6, 0xfffffffe, URZ, 0xc0, !UPT ;  /* 0xfffffffe06067892 */ /* 0x000fe2000f8ec0ff */
[----:B------:R-:W-:Y:S01]  /*00c0*/  SHF.R.U32.HI R0, RZ, 0x5, R2 ;  /* 0x00000005ff007819 */ /* 0x000fe20000011602 */
[----:B------:R-:W-:Y:S02]  /*00d0*/  UISETP.NE.U32.AND UP6, UPT, UR7, 0x1, UPT ;  /* 0x000000010700788c */ /* 0x000fe4000bfc5070 */
[----:B------:R-:W-:Y:S01]  /*00e0*/  UIADD3 UR12, UPT, UPT, -UR6, UR13, URZ ;  /* 0x0000000d060c7290 */ /* 0x000fe2000fffe1ff */
[----:B------:R-:W-:Y:S01]  /*00f0*/  R2UR UR21, R0 ;  /* 0x00000000001572ca */ /* 0x000fe200000e0000 */
[----:B------:R-:W-:-:S02]  /*0100*/  UISETP.NE.U32.AND UP5, UPT, UR4, 0x1, UPT ;  /* 0x000000010400788c */ /* 0x000fc4000bfa5070 */
[----:B------:R-:W-:-:S10]  /*0110*/  USHF.L.U32 UR14, UR14, UR12, URZ ;  /* 0x0000000c0e0e7299 */ /* 0x000fd400080006ff */
[----:B------:R-:W-:Y:S02]  /*0120*/  UISETP.NE.AND UP4, UPT, UR21, 0x5, UPT ;  /* 0x000000051500788c */ /* 0x000fe4000bf85270 */
[----:B------:R-:W-:-:S07]  /*0130*/  UISETP.NE.AND UP3, UPT, UR21, URZ, UPT ;  /* 0x000000ff1500728c */ /* 0x000fce000bf65270 */
[----:B-1----:R-:W-:Y:S05]  /*0140*/  BRA.U UP4, `(.L_x_0) ;  /* 0x0000000104387547 */ /* 0x002fea000b800000 */
[----:B------:R-:W1:Y:S02]  /*0150*/  LDCU.64 UR4, c[0x0][0x348] ;  /* 0x00006900ff0477ac */ /* 0x000e640008000a00 */
[----:B-1----:R-:W-:Y:S02]  /*0160*/  UIADD3 UR10, UP1, UPT, UR4, 0x40, URZ ;  /* 0x00000040040a7890 */ /* 0x002fe4000ff3e0ff */
[----:B------:R-:W-:Y:S02]  /*0170*/  UIADD3 UR8, UP0, UPT, UR4, 0xc0, URZ ;  /* 0x000000c004087890 */ /* 0x000fe4000ff1e0ff */
[----:B------:R-:W-:Y:S02]  /*0180*/  UIADD3.X UR11, UPT, UPT, URZ, UR5, URZ, UP1, !UPT ;  /* 0x00000005ff0b7290 */ /* 0x000fe40008ffe4ff */
[----:B------:R-:W-:Y:S02]  /*0190*/  UIADD3 UR6, UP1, UPT, UR4, 0x140, URZ ;  /* 0x0000014004067890 */ /* 0x000fe4000ff3e0ff */
[----:B------:R-:W-:-:S02]  /*01a0*/  UIADD3.X UR9, UPT, UPT, URZ, UR5, URZ, UP0, !UPT ;  /* 0x00000005ff097290 */ /* 0x000fc400087fe4ff */
[----:B------:R-:W-:Y:S02]  /*01b0*/  UIADD3 UR4, UP0, UPT, UR4, 0x1c0, URZ ;  /* 0x000001c004047890 */ /* 0x000fe4000ff1e0ff */
[----:B------:R-:W-:Y:S01]  /*01c0*/  UIADD3.X UR7, UPT, UPT, URZ, UR5, URZ, UP1, !UPT ;  /* 0x00000005ff077290 */ /* 0x000fe20008ffe4ff */
[----:B------:R1:W-:Y:S01]  /*01d0*/  UTMACCTL.PF [UR10] ;  /* 0x000000000a0079b9 */ /* 0x0003e20008040000 */
[----:B------:R-:W-:-:S03]  /*01e0*/  UIADD3.X UR5, UPT, UPT, URZ, UR5, URZ, UP0, !UPT ;  /* 0x00000005ff057290 */ /* 0x000fc600087fe4ff */
[----:B------:R1:W-:Y:S04]  /*01f0*/  UTMACCTL.PF [UR8] ;  /* 0x00000000080079b9 */ /* 0x0003e80008040000 */
[----:B------:R1:W-:Y:S02]  /*0200*/  UTMACCTL.PF [UR6] ;  /* 0x00000000060079b9 */ /* 0x0003e40008040000 */
[----:B------:R1:W-:Y:S02]  /*0210*/  UTMACCTL.PF [UR4] ;  /* 0x00000000040079b9 */ /* 0x0003e40008040000 */
[----:B-1----:R-:W-:Y:S01]  /*0220*/  NOP ;  /* 0x0000000000007918 */ /* 0x002fe20000000000 */
.L_x_0:
[----:B------:R-:W-:Y:S05]  /*0230*/  BRA.U UP3, `(.L_x_1) ;  /* 0x0000000103587547 */ /* 0x000fea000b800000 */
[----:B------:R-:W-:Y:S01]  /*0240*/  UMOV UR5, 0x400 ;  /* 0x0000040000057882 */ /* 0x000fe20000000000 */
[----:B------:R-:W-:Y:S01]  /*0250*/  UMOV UR6, 0x1 ;  /* 0x0000000100067882 */ /* 0x000fe20000000000 */
[----:B------:R-:W-:Y:S02]  /*0260*/  ULEA UR5, UR13, UR5, 0x18 ;  /* 0x000000050d057291 */ /* 0x000fe4000f8ec0ff */
[----:B------:R-:W-:-:S04]  /*0270*/  UIADD3 UR6, UPT, UPT, -UR6, 0x100000, URZ ;  /* 0x0010000006067890 */ /* 0x000fc8000fffe1ff */
[----:B------:R-:W-:Y:S02]  /*0280*/  USHF.L.U32 UR7, UR6, 0xb, URZ ;  /* 0x0000000b06077899 */ /* 0x000fe400080006ff */
[----:B------:R-:W-:Y:S01]  /*0290*/  USHF.L.U32 UR6, UR6, 0x1, URZ ;  /* 0x0000000106067899 */ /* 0x000fe200080006ff */
[----:B------:R-:W-:Y:S02]  /*02a0*/  UMOV UR4, 0x2 ;  /* 0x0000000200047882 */ /* 0x000fe40000000000 */
[----:B------:R-:W-:-:S04]  /*02b0*/  UIADD3 UR8, UPT, UPT, -UR4, 0x100000, URZ ;  /* 0x0010000004087890 */ /* 0x000fc8000fffe1ff */
[----:B------:R-:W-:Y:S02]  /*02c0*/  USHF.L.U32 UR9, UR8, 0xb, URZ ;  /* 0x0000000b08097899 */ /* 0x000fe400080006ff */
[----:B------:R-:W-:Y:S01]  /*02d0*/  USHF.L.U32 UR8, UR8, 0x1, URZ ;  /* 0x0000000108087899 */ /* 0x000fe200080006ff */
[----:B------:R-:W1:Y:S02]  /*02e0*/  FENCE.VIEW.ASYNC.S ;  /* 0x00000000000073c6 */ /* 0x000e640000000000 */
[----:B-1----:R1:W2:Y:S01]  /*02f0*/  SYNCS.EXCH.64 URZ, [UR5], UR6 ;  /* 0x0000000605ff75b2 */ /* 0x0022a20008000100 */
[----:B------:R1:W3:Y:S01]  /*0300*/  SYNCS.EXCH.64 URZ, [UR5+0x8], UR6 ;  /* 0x0000080605ff75b2 */ /* 0x0002e20008000100 */
[----:B------:R1:W4:Y:S01]  /*0310*/  SYNCS.EXCH.64 URZ, [UR5+0x10], UR6 ;  /* 0x0000100605ff75b2 */ /* 0x0003220008000100 */
[----:B------:R1:W5:Y:S01]  /*0320*/  SYNCS.EXCH.64 URZ, [UR5+0x18], UR6 ;  /* 0x0000180605ff75b2 */ /* 0x0003620008000100 */
[----:B------:R1:W1:Y:S05]  /*0330*/  SYNCS.EXCH.64 URZ, [UR5+0x20], UR6 ;  /* 0x0000200605ff75b2 */ /* 0x00026a0008000100 */
[----:B------:R1:W1:Y:S01]  /*0340*/  SYNCS.EXCH.64 URZ, [UR5+0x28], UR8 ;  /* 0x0000280805ff75b2 */ /* 0x0002620008000100 */
[----:B------:R1:W1:Y:S01]  /*0350*/  SYNCS.EXCH.64 URZ, [UR5+0x30], UR8 ;  /* 0x0000300805ff75b2 */ /* 0x0002620008000100 */
[----:B------:R1:W1:Y:S01]  /*0360*/  SYNCS.EXCH.64 URZ, [UR5+0x38], UR8 ;  /* 0x0000380805ff75b2 */ /* 0x0002620008000100 */
[----:B------:R1:W1:Y:S01]  /*0370*/  SYNCS.EXCH.64 URZ, [UR5+0x40], UR8 ;  /* 0x0000400805ff75b2 */ /* 0x0002620008000100 */
[----:B------:R1:W1:Y:S01]  /*0380*/  SYNCS.EXCH.64 URZ, [UR5+0x48], UR8 ;  /* 0x0000480805ff75b2 */ /* 0x0002620008000100 */
[----:B------:R-:W-:Y:S01]  /*0390*/  NOP ;  /* 0x0000000000007918 */ /* 0x000fe20000000000 */
.L_x_1:
[----:B------:R-:W-:Y:S01]  /*03a0*/  NOP ;  /* 0x0000000000007918 */ /* 0x000fe20000000000 */
[----:B------:R-:W-:Y:S05]  /*03b0*/  BRA.U !UP2, `(.L_x_2) ;  /* 0x000000010a087547 */ /* 0x000fea000b800000 */
[----:B-12345:R-:W-:Y:S01]  /*03c0*/  UCGABAR_ARV ;  /* 0x00000000000079c7 */ /* 0x03efe20008000000 */
[----:B------:R-:W-:Y:S05]  /*03d0*/  BRA `(.L_x_3) ;  /* 0x0000000000047947 */ /* 0x000fea0003800000 */
.L_x_2:
[----:B-12345:R-:W-:Y:S01]  /*03e0*/  NOP ;  /* 0x0000000000007918 */ /* 0x03efe20000000000 */
.L_x_3:
[----:B------:R-:W-:Y:S05]  /*03f0*/  BRA.U !UP2, `(.L_x_4) ;  /* 0x000000010a0c7547 */ /* 0x000fea000b800000 */
[----:B------:R-:W-:Y:S01]  /*0400*/  UCGABAR_WAIT ;  /* 0x0000000000007dc7 */ /* 0x000fe20008000000 */
[----:B------:R-:W-:Y:S01]  /*0410*/  CCTL.IVALL ;  /* 0x00000000ff00798f */ /* 0x000fe20002000000 */
[----:B------:R-:W-:Y:S05]  /*0420*/  BRA `(.L_x_5) ;  /* 0x0000000000047947 */ /* 0x000fea0003800000 */
.L_x_4:
[----:B------:R-:W-:Y:S06]  /*0430*/  BAR.SYNC.DEFER_BLOCKING 0x0 ;  /* 0x0000000000007b1d */ /* 0x000fec0000010000 */
.L_x_5:
[----:B------:R-:W-:Y:S05]  /*0440*/  BRA.U UP3, `(.L_x_6) ;  /* 0x0000000103407547 */ /* 0x000fea000b800000 */
[----:B------:R-:W-:Y:S01]  /*0450*/  UMOV UR6, 0x400 ;  /* 0x0000040000067882 */ /* 0x000fe20000000000 */
[----:B------:R-:W-:Y:S01]  /*0460*/  UMOV UR5, 0x1 ;  /* 0x0000000100057882 */ /* 0x000fe20000000000 */
[----:B------:R-:W-:Y:S01]  /*0470*/  UMOV UR4, 0x4 ;  /* 0x0000000400047882 */ /* 0x000fe20000000000 */
[----:B------:R-:W-:Y:S02]  /*0480*/  ULEA UR6, UR13, UR6, 0x18 ;  /* 0x000000060d067291 */ /* 0x000fe4000f8ec0ff */
[----:B------:R-:W-:-:S04]  /*0490*/  UIADD3 UR8, UPT, UPT, -UR5, 0x100000, URZ ;  /* 0x0010000005087890 */ /* 0x000fc8000fffe1ff */
[----:B------:R-:W-:Y:S02]  /*04a0*/  USHF.L.U32 UR9, UR8, 0xb, URZ ;  /* 0x0000000b08097899 */ /* 0x000fe400080006ff */
[----:B------:R-:W-:Y:S02]  /*04b0*/  USHF.L.U32 UR8, UR8, 0x1, URZ ;  /* 0x0000000108087899 */ /* 0x000fe400080006ff */
[----:B------:R-:W-:-:S04]  /*04c0*/  UIADD3 UR4, UPT, UPT, -UR4, 0x100000, URZ ;  /* 0x0010000004047890 */ /* 0x000fc8000fffe1ff */
[----:B------:R-:W-:Y:S02]  /*04d0*/  USHF.L.U32 UR5, UR4, 0xb, URZ ;  /* 0x0000000b04057899 */ /* 0x000fe400080006ff */
[----:B------:R-:W-:Y:S01]  /*04e0*/  USHF.L.U32 UR4, UR4, 0x1, URZ ;  /* 0x0000000104047899 */ /* 0x000fe200080006ff */
[----:B------:R-:W1:Y:S03]  /*04f0*/  FENCE.VIEW.ASYNC.S ;  /* 0x00000000000073c6 */ /* 0x000e660000000000 */
[----:B-1----:R1:W2:Y:S01]  /*0500*/  SYNCS.EXCH.64 URZ, [UR6+0x50], UR8 ;  /* 0x0000500806ff75b2 */ /* 0x0022a20008000100 */
[----:B------:R1:W3:Y:S07]  /*0510*/  SYNCS.EXCH.64 URZ, [UR6+0x58], UR8 ;  /* 0x0000580806ff75b2 */ /* 0x0002ee0008000100 */
[----:B------:R1:W4:Y:S01]  /*0520*/  SYNCS.EXCH.64 URZ, [UR6+0x60], UR4 ;  /* 0x0000600406ff75b2 */ /* 0x0003220008000100 */
[----:B------:R1:W5:Y:S01]  /*0530*/  SYNCS.EXCH.64 URZ, [UR6+0x68], UR4 ;  /* 0x0000680406ff75b2 */ /* 0x0003620008000100 */
[----:B------:R-:W-:Y:S01]  /*0540*/  NOP ;  /* 0x0000000000007918 */ /* 0x000fe20000000000 */
.L_x_6:
[----:B------:R-:W-:Y:S01]  /*0550*/  NOP ;  /* 0x0000000000007918 */ /* 0x000fe20000000000 */
[----:B------:R-:W-:Y:S05]  /*0560*/  BRA.U !UP2, `(.L_x_7) ;  /* 0x000000010a087547 */ /* 0x000fea000b800000 */
[----:B--2345:R-:W-:Y:S01]  /*0570*/  UCGABAR_ARV ;  /* 0x00000000000079c7 */ /* 0x03cfe20008000000 */
[----:B------:R-:W-:Y:S05]  /*0580*/  BRA `(.L_x_8) ;  /* 0x0000000000047947 */ /* 0x000fea0003800000 */
.L_x_7:
[----:B--2345:R-:W-:Y:S01]  /*0590*/  NOP ;  /* 0x0000000000007918 */ /* 0x03cfe20000000000 */
.L_x_8:
[----:B------:R-:W-:Y:S05]  /*05a0*/  BRA.U !UP2, `(.L_x_9) ;  /* 0x000000010a0c7547 */ /* 0x000fea000b800000 */
[----:B------:R-:W-:Y:S01]  /*05b0*/  UCGABAR_WAIT ;  /* 0x0000000000007dc7 */ /* 0x000fe20008000000 */
[----:B------:R-:W-:Y:S01]  /*05c0*/  CCTL.IVALL ;  /* 0x00000000ff00798f */ /* 0x000fe20002000000 */
[----:B------:R-:W-:Y:S05]  /*05d0*/  BRA `(.L_x_10) ;  /* 0x0000000000047947 */ /* 0x000fea0003800000 */
.L_x_9:
[----:B------:R-:W-:Y:S06]  /*05e0*/  BAR.SYNC.DEFER_BLOCKING 0x0 ;  /* 0x0000000000007b1d */ /* 0x000fec0000010000 */
.L_x_10:
[----:B------:R-:W-:Y:S01]  /*05f0*/  NOP ;  /* 0x0000000000007918 */ /* 0x000fe20000000000 */
[----:B------:R-:W-:Y:S05]  /*0600*/  BRA.U !UP2, `(.L_x_11) ;  /* 0x000000010a087547 */ /* 0x000fea000b800000 */
[----:B------:R-:W-:Y:S01]  /*0610*/  UCGABAR_ARV ;  /* 0x00000000000079c7 */ /* 0x000fe20008000000 */
[----:B------:R-:W-:Y:S05]  /*0620*/  BRA `(.L_x_12) ;  /* 0x0000000000047947 */ /* 0x000fea0003800000 */
.L_x_11:
[----:B------:R-:W-:Y:S01]  /*0630*/  NOP ;  /* 0x0000000000007918 */ /* 0x000fe20000000000 */
.L_x_12:
[----:B------:R-:W-:Y:S05]  /*0640*/  BRA.U !UP2, `(.L_x_13) ;  /* 0x000000010a0c7547 */ /* 0x000fea000b800000 */
[----:B------:R-:W-:Y:S01]  /*0650*/  UCGABAR_WAIT ;  /* 0x0000000000007dc7 */ /* 0x000fe20008000000 */
[----:B------:R-:W-:Y:S01]  /*0660*/  CCTL.IVALL ;  /* 0x00000000ff00798f */ /* 0x000fe20002000000 */
[----:B------:R-:W-:Y:S05]  /*0670*/  BRA `(.L_x_14) ;  /* 0x0000000000047947 */ /* 0x000fea0003800000 */
.L_x_13:
[----:B------:R-:W-:Y:S06]  /*0680*/  BAR.SYNC.DEFER_BLOCKING 0x0 ;  /* 0x0000000000007b1d */ /* 0x000fec0000010000 */
.L_x_14:
[----:B------:R-:W2:Y:S01]  /*0690*/  LDCU.U8 UR20, c[0x0][0x5c8] ;  /* 0x0000b900ff1477ac */ /* 0x000ea20008000000 */
[----:B------:R-:W3:Y:S01]  /*06a0*/  LDCU.U8 UR19, c[0x0][0x5c9] ;  /* 0x0000b920ff1377ac */ /* 0x000ee20008000000 */
[----:B------:R-:W4:Y:S01]  /*06b0*/  LDCU.U8 UR18, c[0x0][0x5d4] ;  /* 0x0000ba80ff1277ac */ /* 0x000f220008000000 */
[----:B------:R-:W5:Y:S01]  /*06c0*/  LDCU.U8 UR17, c[0x0][0x5d5] ;  /* 0x0000baa0ff1177ac */ /* 0x000f620008000000 */
[----:B------:R-:W1:Y:S01]  /*06d0*/  LDCU.U8 UR16, c[0x0][0x5e0] ;  /* 0x0000bc00ff1077ac */ /* 0x000e620008000000 */
[----:B------:R-:W1:Y:S01]  /*06e0*/  LDCU.U8 UR15, c[0x0][0x5e1] ;  /* 0x0000bc20ff0f77ac */ /* 0x000e620008000000 */
[----:B------:R-:W-:Y:S05]  /*06f0*/  BRA.U UP4, `(.L_x_15) ;  /* 0x0000000904547547 */ /* 0x000fea000b800000 */
[----:B------:R-:W5:Y:S01]  /*0700*/  S2UR UR27, SR_CTAID.Z ;  /* 0x00000000001b79c3 */ /* 0x000f620000002700 */
[----:B------:R-:W-:Y:S01]  /*0710*/  UMOV UR26, 0x1 ;  /* 0x00000001001a7882 */ /* 0x000fe20000000000 */
[----:B------:R-:W-:Y:S01]  /*0720*/  UMOV UR25, URZ ;  /* 0x000000ff00197c82 */ /* 0x000fe20008000000 */
[----:B-----5:R-:W-:-:S09]  /*0730*/  UISETP.GT.U32.AND UP0, UPT, UR27, 0x1ff, UPT ;  /* 0x000001ff1b00788c */ /* 0x020fd2000bf04070 */
[----:B------:R-:W-:Y:S05]  /*0740*/  BRA.U UP0, `(.L_x_16) ;  /* 0x0000000500d47547 */ /* 0x000fea000b800000 */
[----:B-1----:R-:W1:Y:S01]  /*0750*/  LDCU.64 UR4, c[0x0][0x5c0] ;  /* 0x0000b800ff0477ac */ /* 0x002e620008000a00 */
[----:B------:R-:W5:Y:S01]  /*0760*/  S2UR UR24, SR_CTAID.X ;  /* 0x00000000001879c3 */ /* 0x000f620000002500 */
[----:B------:R-:W4:Y:S01]  /*0770*/  LDCU UR22, c[0x0][0x374] ;  /* 0x00006e80ff1677ac */ /* 0x000f220008000800 */
[----:B------:R-:W4:Y:S01]  /*0780*/  LDCU UR10, c[0x0][0x370] ;  /* 0x00006e00ff0a77ac */ /* 0x000f220008000800 */
[----:B------:R-:W3:Y:S01]  /*0790*/  LDCU.64 UR28, c[0x0][0x348] ;  /* 0x00006900ff1c77ac */ /* 0x000ee20008000a00 */
[----:B------:R-:W-:Y:S01]  /*07a0*/  UMOV UR25, URZ ;  /* 0x000000ff00197c82 */ /* 0x000fe20008000000 */
[----:B------:R-:W-:Y:S01]  /*07b0*/  UMOV UR26, 0x1 ;  /* 0x00000001001a7882 */ /* 0x000fe20000000000 */
[----:B-1----:R-:W-:-:S04]  /*07c0*/  UIMAD.WIDE.U32 UR6, UR27, UR5, URZ ;  /* 0x000000051b0672a5 */ /* 0x002fc8000f8e00ff */
[----:B------:R-:W-:Y:S02]  /*07d0*/  UIADD3 UR5, UPT, UPT, UR27, -UR7, URZ ;  /* 0x800000071b057290 */ /* 0x000fe4000fffe0ff */
[----:B-----5:R-:W-:Y:S02]  /*07e0*/  USHF.L.U32 UR24, UR24, 0x7, URZ ;  /* 0x0000000718187899 */ /* 0x020fe400080006ff */
[----:B--2---:R-:W-:-:S03]  /*07f0*/  USHF.R.U32.HI UR5, URZ, UR20, UR5 ;  /* 0x00000014ff057299 */ /* 0x004fc60008011605 */
[----:B------:R-:W1:Y:S01]  /*0800*/  LDCU UR6, c[0x0][0x5d0] ;  /* 0x0000ba00ff0677ac */ /* 0x000e620008000800 */
[----:B------:R-:W-:Y:S02]  /*0810*/  UIADD3 UR5, UPT, UPT, UR7, UR5, URZ ;  /* 0x0000000507057290 */ /* 0x000fe4000fffe0ff */
[----:B------:R-:W-:Y:S02]  /*0820*/  ULOP3.LUT UR24, UR24, 0x80, URZ, 0xc0, !UPT ;  /* 0x0000008018187892 */ /* 0x000fe4000f8ec0ff */
[----:B---3--:R-:W-:-:S04]  /*0830*/  USHF.R.U32.HI UR11, URZ, UR19, UR5 ;  /* 0x00000013ff0b7299 */ /* 0x008fc80008011605 */
[----:B------:R-:W-:-:S04]  /*0840*/  UIADD3 UR11, UPT, UPT, -UR11, URZ, URZ ;  /* 0x000000ff0b0b7290 */ /* 0x000fc8000fffe1ff */
[----:B------:R-:W-:Y:S01]  /*0850*/  UIMAD UR11, UR11, UR4, UR27 ;  /* 0x000000040b0b72a4 */ /* 0x000fe2000f8e021b */
[----:B------:R-:W2:Y:S03]  /*0860*/  LDCU.64 UR4, c[0x0][0x5d8] ;  /* 0x0000bb00ff0477ac */ /* 0x000ea60008000a00 */
[----:B-1----:R-:W-:-:S04]  /*0870*/  UIMAD.WIDE.U32 UR6, UR11, UR6, URZ ;  /* 0x000000060b0672a5 */ /* 0x002fc8000f8e00ff */
[----:B------:R-:W-:-:S04]  /*0880*/  UIADD3 UR6, UPT, UPT, UR11, -UR7, URZ ;  /* 0x800000070b067290 */ /* 0x000fc8000fffe0ff */
[----:B----4-:R-:W-:-:S04]  /*0890*/  USHF.R.U32.HI UR6, URZ, UR18, UR6 ;  /* 0x00000012ff067299 */ /* 0x010fc80008011606 */
[----:B------:R-:W-:-:S04]  /*08a0*/  UIADD3 UR6, UPT, UPT, UR7, UR6, URZ ;  /* 0x0000000607067290 */ /* 0x000fc8000fffe0ff */
[----:B------:R-:W-:-:S04]  /*08b0*/  USHF.R.U32.HI UR6, URZ, UR17, UR6 ;  /* 0x00000011ff067299 */ /* 0x000fc80008011606 */
[----:B--2---:R-:W-:-:S07]  /*08c0*/  UIMAD.WIDE.U32 UR8, UR6, UR5, URZ ;  /* 0x00000005060872a5 */ /* 0x004fce000f8e00ff */
[----:B------:R-:W-:Y:S01]  /*08d0*/  UMOV UR7, UR9 ;  /* 0x0000000900077c82 */ /* 0x000fe20008000000 */
[----:B------:R-:W-:Y:S01]  /*08e0*/  UMOV UR8, 0x400 ;  /* 0x0000040000087882 */ /* 0x000fe20000000000 */
[----:B------:R-:W-:Y:S02]  /*08f0*/  UIADD3 UR5, UPT, UPT, UR6, -UR7, URZ ;  /* 0x8000000706057290 */ /* 0x000fe4000fffe0ff */
[----:B------:R-:W1:Y:S02]  /*0900*/  LDCU UR9, c[0x0][0x378] ;  /* 0x00006f00ff0977ac */ /* 0x000e640008000800 */
[----:B------:R-:W-:Y:S02]  /*0910*/  USHF.R.U32.HI UR5, URZ, UR16, UR5 ;  /* 0x00000010ff057299 */ /* 0x000fe40008011605 */
[----:B------:R-:W-:Y:S02]  /*0920*/  ULEA UR13, UR13, UR8, 0x18 ;  /* 0x000000080d0d7291 */ /* 0x000fe4000f8ec0ff */
[----:B------:R-:W-:-:S02]  /*0930*/  UIADD3 UR7, UPT, UPT, UR7, UR5, URZ ;  /* 0x0000000507077290 */ /* 0x000fc4000fffe0ff */
[----:B------:R-:W-:Y:S02]  /*0940*/  ULEA UR23, UR12, UR13, 0xd ;  /* 0x0000000d0c177291 */ /* 0x000fe4000f8e68ff */
[----:B------:R-:W-:-:S03]  /*0950*/  USHF.R.U32.HI UR7, URZ, UR15, UR7 ;  /* 0x0000000fff077299 */ /* 0x000fc60008011607 */
[----:B------:R-:W2:Y:S01]  /*0960*/  LDCU UR5, c[0x0][0x5cc] ;  /* 0x0000b980ff0577ac */ /* 0x000ea20008000800 */
[----:B------:R-:W-:-:S04]  /*0970*/  UIADD3 UR7, UPT, UPT, -UR7, URZ, URZ ;  /* 0x000000ff07077290 */ /* 0x000fc8000fffe1ff */
[----:B------:R-:W-:Y:S02]  /*0980*/  UIMAD UR7, UR7, UR4, UR6 ;  /* 0x00000004070772a4 */ /* 0x000fe4000f8e0206 */
[----:B------:R-:W-:Y:S02]  /*0990*/  UIMAD UR4, UR22, UR10, URZ ;  /* 0x0000000a160472a4 */ /* 0x000fe4000f8e02ff */
[----:B------:R-:W-:Y:S02]  /*09a0*/  UIADD3 UR6, UPT, UPT, -UR6, URZ, URZ ;  /* 0x000000ff06067290 */ /* 0x000fe4000fffe1ff */
[----:B-1----:R-:W-:-:S04]  /*09b0*/  UIMAD UR4, UR4, UR9, URZ ;  /* 0x00000009040472a4 */ /* 0x002fc8000f8e02ff */
[----:B------:R-:W-:Y:S02]  /*09c0*/  ULEA.HI UR22, UR4, UR4, URZ, 0x1 ;  /* 0x0000000404167291 */ /* 0x000fe4000f8f08ff */
[----:B--2---:R-:W-:Y:S02]  /*09d0*/  UIMAD UR11, UR6, UR5, UR11 ;  /* 0x00000005060b72a4 */ /* 0x004fe4000f8e020b */
[----:B------:R-:W-:-:S12]  /*09e0*/  USHF.R.S32.HI UR22, URZ, 0x1, UR22 ;  /* 0x00000001ff167899 */ /* 0x000fd80008011416 */
.L_x_20:
[----:B------:R-:W-:Y:S01]  /*09f0*/  USHF.L.U32 UR4, UR26, 0x1f, URZ ;  /* 0x0000001f1a047899 */ /* 0x000fe200080006ff */
[----:B------:R-:W-:Y:S01]  /*0a00*/  HFMA2 R3, -RZ, RZ, 0, -0.0 ;  /* 0x00008000ff037431 */ /* 0x000fe200000001ff */
[----:B------:R-:W-:Y:S02]  /*0a10*/  ULEA UR5, UR25, UR13, 0x3 ;  /* 0x0000000d19057291 */ /* 0x000fe4000f8e18ff */
[----:B------:R-:W-:Y:S02]  /*0a20*/  ULEA UR7, UR7, UR12, 0x1 ;  /* 0x0000000c07077291 */ /* 0x000fe4000f8e08ff */
[----:B------:R-:W-:Y:S01]  /*0a30*/  MOV R0, UR4 ;  /* 0x0000000400007c02 */ /* 0x000fe20008000f00 */
[----:B------:R-:W-:Y:S02]  /*0a40*/  UIADD3 UR36, UP1, UPT, UR28, 0x40, URZ ;  /* 0x000000401c247890 */ /* 0x000fe4000ff3e0ff */
[----:B------:R-:W-:Y:S02]  /*0a50*/  UIADD3 UR34, UP0, UPT, UR28, 0xc0, URZ ;  /* 0x000000c01c227890 */ /* 0x000fe4000ff1e0ff */
[----:B----4-:R1:W2:Y:S01]  /*0a60*/  SYNCS.PHASECHK.TRANS64.TRYWAIT P2, [UR5+0x28], R0 ;  /* 0x00002800ff0075a7 */ /* 0x0102a20008041105 */
[----:B------:R-:W-:-:S02]  /*0a70*/  ULEA UR11, UR11, UR24, 0x8 ;  /* 0x000000180b0b7291 */ /* 0x000fc4000f8e40ff */
[----:B------:R-:W-:Y:S02]  /*0a80*/  UIADD3.X UR37, UPT, UPT, URZ, UR29, URZ, UP1, !UPT ;  /* 0x0000001dff257290 */ /* 0x000fe40008ffe4ff */
[----:B------:R-:W-:Y:S02]  /*0a90*/  UIADD3.X UR35, UPT, UPT, URZ, UR29, URZ, UP0, !UPT ;  /* 0x0000001dff237290 */ /* 0x000fe400087fe4ff */
[----:B------:R-:W-:Y:S01]  /*0aa0*/  USHF.L.U32 UR7, UR7, 0x6, URZ ;  /* 0x0000000607077899 */ /* 0x000fe200080006ff */
[----:B------:R-:W-:-:S11]  /*0ab0*/  UMOV UR33, URZ ;  /* 0x000000ff00217c82 */ /* 0x000fd60008000000 */
.L_x_19:
[----:B---3--:R-:W-:Y:S02]  /*0ac0*/  UIADD3 UR5, UPT, UPT, UR25, 0x1, URZ ;  /* 0x0000000119057890 */ /* 0x008fe4000fffe0ff */
[----:B------:R-:W-:Y:S02]  /*0ad0*/  USHF.L.U32 UR4, UR25, 0xd, URZ ;  /* 0x0000000d19047899 */ /* 0x000fe400080006ff */
[----:B------:R-:W-:Y:S02]  /*0ae0*/  UISETP.NE.AND UP0, UPT, UR5, 0x5, UPT ;  /* 0x000000050500788c */ /* 0x000fe4000bf05270 */
[----:B------:R-:W-:Y:S02]  /*0af0*/  ULEA UR9, UR25, UR13, 0x3 ;  /* 0x0000000d19097291 */ /* 0x000fe4000f8e18ff */
[----:B------:R-:W-:Y:S02]  /*0b00*/  UIADD3 UR8, UPT, UPT, UR13, UR4, UR4 ;  /* 0x000000040d087290 */ /* 0x000fe4000fffe004 */
[----:B------:R-:W-:-:S02]  /*0b10*/  USEL UR25, UR5, URZ, UP0 ;  /* 0x000000ff05197287 */ /* 0x000fc40008000000 */
[----:B------:R-:W-:Y:S02]  /*0b20*/  USEL UR6, URZ, 0x1, UP0 ;  /* 0x00000001ff067887 */ /* 0x000fe40008000000 */
[----:B------:R-:W-:Y:S02]  /*0b30*/  USHF.L.U32 UR10, UR33, 0x6, URZ ;  /* 0x00000006210a7899 */ /* 0x000fe400080006ff */
[----:B------:R-:W-:Y:S02]  /*0b40*/  UIADD3 UR4, UPT, UPT, UR23, UR4, UR4 ;  /* 0x0000000417047290 */ /* 0x000fe4000fffe004 */
[----:B------:R-:W-:Y:S01]  /*0b50*/  UISETP.GT.U32.AND UP0, UPT, UR33, 0x3e, UPT ;  /* 0x0000003e2100788c */ /* 0x000fe2000bf04070 */
[----:B--2-4-:R-:W-:Y:S10]  /*0b60*/  @P2 BRA `(.L_x_17) ;  /* 0x0000000000102947 */ /* 0x014ff40003800000 */
[----:B------:R-:W-:-:S06]  /*0b70*/  USHF.L.U32 UR5, UR26, 0x1f, URZ ;  /* 0x0000001f1a057899 */ /* 0x000fcc00080006ff */
[----:B-1----:R-:W-:-:S04]  /*0b80*/  MOV R0, UR5 ;  /* 0x0000000500007c02 */ /* 0x002fc80008000f00 */
[----:B------:R-:W1:Y:S02]  /*0b90*/  SYNCS.PHASECHK.TRANS64.TRYWAIT P0, [UR9+0x28], R0 ;  /* 0x00002800ff0075a7 */ /* 0x000e640008001109 */
[----:B-1----:R-:W-:Y:S05]  /*0ba0*/  @!P0 BRA `(.L_x_18) ;  /* 0x0000003000f48947 */ /* 0x002fea0003800000 */
.L_x_17:
[----:B------:R-:W-:Y:S02]  /*0bb0*/  ELECT P1, URZ, PT ;  /* 0x0000000000ff782f */ /* 0x000fe40003820000 */
[----:B------:R-:W-:Y:S01]  /*0bc0*/  PLOP3.LUT P0, PT, PT, PT, UP0, 0x80, 0x8 ;  /* 0x000000000008781c */ /* 0x000fe20003f0f008 */
[----:B------:R-:W-:Y:S01]  /*0bd0*/  ULOP3.LUT UR26, UR26, UR6, URZ, 0x3c, !UPT ;  /* 0x000000061a1a7292 */ /* 0x000fe2000f8e3cff */
[----:B------:R-:W-:Y:S01]  /*0be0*/  PLOP3.LUT P2, PT, PT, PT, PT, 0x80, 0x8 ;  /* 0x000000000008781c */ /* 0x000fe20003f4f070 */
[----:B------:R-:W-:Y:S02]  /*0bf0*/  UIADD3 UR8, UPT, UPT, UR8, 0xc400, URZ ;  /* 0x0000c40008087890 */ /* 0x000fe4000fffe0ff */
[----:B------:R-:W-:Y:S02]  /*0c00*/  UIADD3 UR4, UPT, UPT, UR4, 0x20400, URZ ;  /* 0x0002040004047890 */ /* 0x000fe4000fffe0ff */
[----:B------:R-:W-:Y:S02]  /*0c10*/  @!UP0 USHF.L.U32 UR31, UR26, 0x1f, URZ ;  /* 0x0000001f1a1f8899 */ /* 0x000fe400080006ff */
[----:B------:R-:W-:Y:S01]  /*0c20*/  @!UP0 ULEA UR32, UR25, UR13, 0x3 ;  /* 0x0000000d19208291 */ /* 0x000fe2000f8e18ff */
[----:B------:R-:W-:Y:S01]  /*0c30*/  UMOV UR30, 0x30000 ;  /* 0x00030000001e7882 */ /* 0x000fe20000000000 */
[----:B------:R-:W-:-:S02]  /*0c40*/  UMOV UR5, UR9 ;  /* 0x0000000900057c82 */ /* 0x000fc40008000000 */
[----:B-1----:R-:W-:Y:S01]  /*0c50*/  IMAD.U32 R0, RZ, RZ, UR31 ;  /* 0x0000001fff007e24 */ /* 0x002fe2000f8e00ff */
[----:B------:R-:W-:Y:S01]  /*0c60*/  UMOV UR6, UR10 ;  /* 0x0000000a00067c82 */ /* 0x000fe20008000000 */
[----:B------:R3:W-:Y:S01]  /*0c70*/  @P1 SYNCS.ARRIVE.TRANS64 RZ, [UR9], R3 ;  /* 0x00000003ffff19a7 */ /* 0x0007e20008000009 */
[----:B------:R3:W-:Y:S01]  /*0c80*/  UTMALDG.2D [UR8], [UR36], desc[URZ] ;  /* 0x0000ff08240075b4 */ /* 0x0007e20008009000 */
[----:B------:R-:W-:-:S04]  /*0c90*/  UIADD3 UR33, UPT, UPT, UR33, 0x1, URZ ;  /* 0x0000000121217890 */ /* 0x000fc8000fffe0ff */
[----:B------:R-:W-:Y:S01]  /*0ca0*/  UISETP.NE.AND UP0, UPT, UR33, 0x40, UPT ;  /* 0x000000402100788c */ /* 0x000fe2000bf05270 */
[----:B------:R3:W-:Y:S01]  /*0cb0*/  UTMALDG.2D.MULTICAST [UR4], [UR34], UR30, desc[URZ] ;  /* 0x0000ff04220073b4 */ /* 0x0007e2000800981e */
[----:B------:R3:W4:Y:S07]  /*0cc0*/  @!P0 SYNCS.PHASECHK.TRANS64.TRYWAIT P2, [UR32+0x28], R0 ;  /* 0x00002800ff0085a7 */ /* 0x00072e0008041120 */
[----:B------:R-:W-:Y:S05]  /*0cd0*/  BRA.U UP0, `(.L_x_19) ;  /* 0xfffffffd00787547 */ /* 0x000fea000b83ffff */
[----:B---3--:R-:W1:Y:S01]  /*0ce0*/  LDCU.64 UR4, c[0x0][0x5c0] ;  /* 0x0000b800ff0477ac */ /* 0x008e620008000a00 */
[----:B------:R-:W-:-:S04]  /*0cf0*/  UIADD3 UR27, UPT, UPT, UR22, UR27, URZ ;  /* 0x0000001b161b7290 */ /* 0x000fc8000fffe0ff */
[----:B------:R-:W-:Y:S02]  /*0d00*/  UISETP.GE.AND UP0, UPT, UR27, 0x200, UPT ;  /* 0x000002001b00788c */ /* 0x000fe4000bf06270 */
[----:B-1----:R-:W-:Y:S01]  /*0d10*/  UIMAD.WIDE.U32 UR6, UR27, UR5, URZ ;  /* 0x000000051b0672a5 */ /* 0x002fe2000f8e00ff */
[----:B------:R-:W1:Y:S03]  /*0d20*/  LDCU UR5, c[0x0][0x5d0] ;  /* 0x0000ba00ff0577ac */ /* 0x000e660008000800 */
[----:B------:R-:W-:-:S04]  /*0d30*/  UIADD3 UR6, UPT, UPT, UR27, -UR7, URZ ;  /* 0x800000071b067290 */ /* 0x000fc8000fffe0ff */
[----:B------:R-:W-:-:S04]  /*0d40*/  USHF.R.U32.HI UR6, URZ, UR20, UR6 ;  /* 0x00000014ff067299 */ /* 0x000fc80008011606 */
[----:B------:R-:W-:-:S04]  /*0d50*/  UIADD3 UR6, UPT, UPT, UR7, UR6, URZ ;  /* 0x0000000607067290 */ /* 0x000fc8000fffe0ff */
[----:B------:R-:W-:-:S04]  /*0d60*/  USHF.R.U32.HI UR11, URZ, UR19, UR6 ;  /* 0x00000013ff0b7299 */ /* 0x000fc80008011606 */
[----:B------:R-:W-:-:S04]  /*0d70*/  UIADD3 UR11, UPT, UPT, -UR11, URZ, URZ ;  /* 0x000000ff0b0b7290 */ /* 0x000fc8000fffe1ff */
[----:B------:R-:W-:-:S04]  /*0d80*/  UIMAD UR11, UR4, UR11, UR27 ;  /* 0x0000000b040b72a4 */ /* 0x000fc8000f8e021b */
[----:B-1----:R-:W-:Y:S01]  /*0d90*/  UIMAD.WIDE.U32 UR6, UR11, UR5, URZ ;  /* 0x000000050b0672a5 */ /* 0x002fe2000f8e00ff */
[----:B------:R-:W1:Y:S03]  /*0da0*/  LDCU.64 UR4, c[0x0][0x5d8] ;  /* 0x0000bb00ff0477ac */ /* 0x000e660008000a00 */
[----:B------:R-:W-:-:S04]  /*0db0*/  UIADD3 UR6, UPT, UPT, UR11, -UR7, URZ ;  /* 0x800000070b067290 */ /* 0x000fc8000fffe0ff */
[----:B------:R-:W-:-:S04]  /*0dc0*/  USHF.R.U32.HI UR6, URZ, UR18, UR6 ;  /* 0x00000012ff067299 */ /* 0x000fc80008011606 */
[----:B------:R-:W-:Y:S01]  /*0dd0*/  UIADD3 UR6, UPT, UPT, UR7, UR6, URZ ;  /* 0x0000000607067290 */ /* 0x000fe2000fffe0ff */
[----:B------:R-:W2:Y:S03]  /*0de0*/  LDCU UR7, c[0x0][0x5cc] ;  /* 0x0000b980ff0777ac */ /* 0x000ea60008000800 */
[----:B------:R-:W-:-:S04]  /*0df0*/  USHF.R.U32.HI UR6, URZ, UR17, UR6 ;  /* 0x00000011ff067299 */ /* 0x000fc80008011606 */
[----:B-1----:R-:W-:Y:S02]  /*0e00*/  UIMAD.WIDE.U32 UR8, UR6, UR5, URZ ;  /* 0x00000005060872a5 */ /* 0x002fe4000f8e00ff */
[----:B------:R-:W-:Y:S02]  /*0e10*/  UIADD3 UR8, UPT, UPT, -UR6, URZ, URZ ;  /* 0x000000ff06087290 */ /* 0x000fe4000fffe1ff */
[----:B------:R-:W-:-:S04]  /*0e20*/  UIADD3 UR5, UPT, UPT, UR6, -UR9, URZ ;  /* 0x8000000906057290 */ /* 0x000fc8000fffe0ff */
[----:B------:R-:W-:Y:S02]  /*0e30*/  USHF.R.U32.HI UR5, URZ, UR16, UR5 ;  /* 0x00000010ff057299 */ /* 0x000fe40008011605 */
[----:B--2---:R-:W-:Y:S02]  /*0e40*/  UIMAD UR11, UR7, UR8, UR11 ;  /* 0x00000008070b72a4 */ /* 0x004fe4000f8e020b */
[----:B------:R-:W-:-:S04]  /*0e50*/  UIADD3 UR5, UPT, UPT, UR9, UR5, URZ ;  /* 0x0000000509057290 */ /* 0x000fc8000fffe0ff */
[----:B------:R-:W-:-:S04]  /*0e60*/  USHF.R.U32.HI UR5, URZ, UR15, UR5 ;  /* 0x0000000fff057299 */ /* 0x000fc80008011605 */
[----:B------:R-:W-:-:S04]  /*0e70*/  UIADD3 UR5, UPT, UPT, -UR5, URZ, URZ ;  /* 0x000000ff05057290 */ /* 0x000fc8000fffe1ff */
[----:B------:R-:W-:Y:S01]  /*0e80*/  UIMAD UR7, UR4, UR5, UR6 ;  /* 0x00000005040772a4 */ /* 0x000fe2000f8e0206 */
[----:B------:R-:W-:Y:S11]  /*0e90*/  BRA.U !UP0, `(.L_x_20) ;  /* 0xfffffff908d47547 */ /* 0x000ff6000b83ffff */
.L_x_16:
[----:B------:R-:W-:Y:S01]  /*0ea0*/  UISETP.NE.AND UP0, UPT, UR25, 0x4, UPT ;  /* 0x000000041900788c */ /* 0x000fe2000bf05270 */
[----:B------:R-:W5:Y:S01]  /*0eb0*/  S2UR UR13, SR_CgaCtaId ;  /* 0x00000000000d79c3 */ /* 0x000f620000008800 */
[----:B-1----:R-:W-:-:S04]  /*0ec0*/  UIADD3 UR4, UPT, UPT, UR25, 0x2, URZ ;  /* 0x0000000219047890 */ /* 0x002fc8000fffe0ff */
[----:B------:R-:W-:-:S04]  /*0ed0*/  USEL UR4, UR4, 0x1, UP0 ;  /* 0x0000000104047887 */ /* 0x000fc80008000000 */
[----:B------:R-:W-:Y:S02]  /*0ee0*/  UISETP.NE.AND UP1, UPT, UR4, 0x5, UPT ;  /* 0x000000050400788c */ /* 0x000fe4000bf25270 */
[----:B------:R-:W-:-:S04]  /*0ef0*/  UIADD3 UR4, UPT, UPT, UR4, 0x1, URZ ;  /* 0x0000000104047890 */ /* 0x000fc8000fffe0ff */
[----:B------:R-:W-:Y:S02]  /*0f00*/  USEL UR4, UR4, 0x1, UP1 ;  /* 0x0000000104047887 */ /* 0x000fe40008800000 */
[----:B------:R-:W-:Y:S02]  /*0f10*/  UISETP.EQ.XOR UP1, UPT, UR25, 0x4, !UP1 ;  /* 0x000000041900788c */ /* 0x000fe4000cf22a70 */
[----:B------:R-:W-:Y:S02]  /*0f20*/  UISETP.NE.AND UP0, UPT, UR4, 0x5, UPT ;  /* 0x000000050400788c */ /* 0x000fe4000bf05270 */
[----:B------:R-:W-:Y:S02]  /*0f30*/  UIADD3 UR6, UPT, UPT, UR4, 0x1, URZ ;  /* 0x0000000104067890 */ /* 0x000fe4000fffe0ff */
[----:B------:R-:W-:Y:S02]  /*0f40*/  UISETP.EQ.XOR UP1, UPT, UR4, 0x5, UP1 ;  /* 0x000000050400788c */ /* 0x000fe40008f22a70 */
[----:B------:R-:W-:Y:S01]  /*0f50*/  USEL UR6, UR6, 0x1, UP0 ;  /* 0x0000000106067887 */ /* 0x000fe20008000000 */
[----:B------:R-:W-:-:S03]  /*0f60*/  UMOV UR4, 0x400 ;  /* 0x0000040000047882 */ /* 0x000fc60000000000 */
[----:B------:R-:W-:Y:S02]  /*0f70*/  UISETP.EQ.XOR UP1, UPT, UR6, 0x5, UP1 ;  /* 0x000000050600788c */ /* 0x000fe40008f22a70 */
[----:B------:R-:W-:Y:S02]  /*0f80*/  UISETP.NE.AND UP0, UPT, UR6, 0x5, UPT ;  /* 0x000000050600788c */ /* 0x000fe4000bf05270 */
[----:B------:R-:W-:Y:S02]  /*0f90*/  USEL UR5, URZ, 0x1, !UP1 ;  /* 0x00000001ff057887 */ /* 0x000fe4000c800000 */
[----:B-----5:R-:W-:Y:S02]  /*0fa0*/  ULEA UR4, UR13, UR4, 0x18 ;  /* 0x000000040d047291 */ /* 0x020fe4000f8ec0ff */
[----:B------:R-:W-:Y:S02]  /*0fb0*/  ULOP3.LUT UR5, UR26, UR5, URZ, 0x3c, !UPT ;  /* 0x000000051a057292 */ /* 0x000fe4000f8e3cff */
[----:B------:R-:W-:-:S02]  /*0fc0*/  USEL UR6, UR6, URZ, UP0 ;  /* 0x000000ff06067287 */ /* 0x000fc40008000000 */
[----:B------:R-:W-:Y:S02]  /*0fd0*/  USHF.L.U32 UR5, UR5, 0x1f, URZ ;  /* 0x0000001f05057899 */ /* 0x000fe400080006ff */
[----:B------:R-:W-:-:S04]  /*0fe0*/  ULEA UR4, UR6, UR4, 0x3 ;  /* 0x0000000406047291 */ /* 0x000fc8000f8e18ff */
[----:B------:R-:W-:-:S05]  /*0ff0*/  MOV R0, UR5 ;  /* 0x0000000500007c02 */ /* 0x000fca0008000f00 */
[----:B------:R-:W1:Y:S02]  /*1000*/  SYNCS.PHASECHK.TRANS64.TRYWAIT P0, [UR4+0x28], R0 ;  /* 0x00002800ff0075a7 */ /* 0x000e640008001104 */
[----:B-1----:R-:W-:Y:S05]  /*1010*/  @!P0 BRA `(.L_x_21) ;  /* 0x0000002c00f88947 */ /* 0x002fea0003800000 */
.L_x_47:
[----:B------:R-:W-:-:S13]  /*1020*/  ELECT P0, URZ, PT ;  /* 0x0000000000ff782f */ /* 0x000fda0003800000 */
[----:B-1----:R-:W-:-:S04]  /*1030*/  @P0 MOV R0, 0x8000 ;  /* 0x0000800000000802 */ /* 0x002fc80000000f00 */
[----:B------:R1:W-:Y:S03]  /*1040*/  @P0 SYNCS.ARRIVE.TRANS64 RZ, [UR4], R0 ;  /* 0x00000000ffff09a7 */ /* 0x0003e60008000004 */
.L_x_15:
[----:B------:R-:W-:-:S09]  /*1050*/  UISETP.NE.AND UP0, UPT, UR21, 0x4, UPT ;  /* 0x000000041500788c */ /* 0x000fd2000bf05270 */
[----:B------:R-:W-:Y:S05]  /*1060*/  BRA.U UP0, `(.L_x_22) ;  /* 0x00000009000c7547 */ /* 0x000fea000b800000 */
[----:B-1----:R-:W1:Y:S08]  /*1070*/  S2UR UR5, SR_CTAID.Z ;  /* 0x00000000000579c3 */ /* 0x002e700000002700 */
[----:B------:R-:W-:Y:S01]  /*1080*/  BAR.SYNC.DEFER_BLOCKING 0x2, 0xa0 ;  /* 0x0082800000007b1d */ /* 0x000fe20000010000 */
[----:B------:R-:W-:Y:S01]  /*1090*/  HFMA2 R6, -RZ, RZ, 0, 5.9604644775390625e-08 ;  /* 0x00000001ff067431 */ /* 0x000fe200000001ff */
[----:B------:R-:W-:Y:S01]  /*10a0*/  MOV R5, 0x1 ;  /* 0x0000000100057802 */ /* 0x000fe20000000f00 */
[----:B-1----:R-:W-:-:S09]  /*10b0*/  UISETP.GT.U32.AND UP0, UPT, UR5, 0x1ff, UPT ;  /* 0x000001ff0500788c */ /* 0x002fd2000bf04070 */
[----:B------:R-:W-:Y:S05]  /*10c0*/  BRA.U UP0, `(.L_x_23) ;  /* 0x0000000500c07547 */ /* 0x000fea000b800000 */
[----:B------:R-:W-:Y:S01]  /*10d0*/  UMOV UR4, 0x400 ;  /* 0x0000040000047882 */ /* 0x000fe20000000000 */
[----:B------:R-:W1:Y:S01]  /*10e0*/  LDCU UR10, c[0x0][0x374] ;  /* 0x00006e80ff0a77ac */ /* 0x000e620008000800 */
[----:B------:R-:W-:Y:S01]  /*10f0*/  MOV R5, 0x1 ;  /* 0x0000000100057802 */ /* 0x000fe20000000f00 */
[----:B------:R-:W-:Y:S01]  /*1100*/  ULEA UR4, UR13, UR4, 0x18 ;  /* 0x000000040d047291 */ /* 0x000fe2000f8ec0ff */
[----:B------:R-:W1:Y:S01]  /*1110*/  LDCU UR9, c[0x0][0x370] ;  /* 0x00006e00ff0977ac */ /* 0x000e620008000800 */
[----:B------:R-:W5:Y:S07]  /*1120*/  LDCU UR6, c[0x0][0x378] ;  /* 0x00006f00ff0677ac */ /* 0x000f6e0008000800 */
[----:B------:R-:W4:Y:S01]  /*1130*/  LDS R0, [UR4+0x78] ;  /* 0x00007804ff007984 */ /* 0x000f220008000800 */
[----:B------:R-:W-:Y:S01]  /*1140*/  UMOV UR45, 0x8202490 ;  /* 0x08202490002d7882 */ /* 0x000fe20000000000 */
[----:B------:R-:W-:-:S02]  /*1150*/  UIADD3 UR8, UPT, UPT, UR4, 0xc400, URZ ;  /* 0x0000c40004087890 */ /* 0x000fc4000fffe0ff */
[----:B------:R-:W-:Y:S02]  /*1160*/  UIADD3 UR7, UPT, UPT, UR4, 0x20400, URZ ;  /* 0x0002040004077890 */ /* 0x000fe4000fffe0ff */
[----:B------:R-:W-:Y:S02]  /*1170*/  USEL UR44, URZ, 0x4000, UP6 ;  /* 0x00004000ff2c7887 */ /* 0x000fe4000b000000 */
[----:B------:R-:W-:Y:S02]  /*1180*/  USEL UR45, UR45, 0x8200490, !UP5 ;  /* 0x082004902d2d7887 */ /* 0x000fe4000e800000 */
[----:B------:R-:W-:Y:S02]  /*1190*/  USHF.R.U32.HI UR8, URZ, 0x4, UR8 ;  /* 0x00000004ff087899 */ /* 0x000fe40008011608 */
[----:B-1----:R-:W-:Y:S02]  /*11a0*/  UIMAD UR9, UR10, UR9, URZ ;  /* 0x000000090a0972a4 */ /* 0x002fe4000f8e02ff */
[----:B------:R-:W-:-:S02]  /*11b0*/  USHF.R.U32.HI UR7, URZ, 0x4, UR7 ;  /* 0x00000004ff077899 */ /* 0x000fc40008011607 */
[----:B-----5:R-:W-:Y:S02]  /*11c0*/  UIMAD UR6, UR9, UR6, URZ ;  /* 0x00000006090672a4 */ /* 0x020fe4000f8e02ff */
[----:B------:R-:W-:Y:S02]  /*11d0*/  UIADD3 UR45, UPT, UPT, UR44, UR45, URZ ;  /* 0x0000002d2c2d7290 */ /* 0x000fe4000fffe0ff */
[----:B------:R-:W-:Y:S02]  /*11e0*/  ULOP3.LUT UR23, UR14, 0x3, URZ, 0xfc, !UPT ;  /* 0x000000030e177892 */ /* 0x000fe4000f8efcff */
[----:B------:R-:W-:Y:S02]  /*11f0*/  ULOP3.LUT UR9, UR8, 0x3fc0, URZ, 0xc0, !UPT ;  /* 0x00003fc008097892 */ /* 0x000fe4000f8ec0ff */
[----:B------:R-:W-:Y:S02]  /*1200*/  ULOP3.LUT UR10, UR7, 0x3fc0, URZ, 0xc0, !UPT ;  /* 0x00003fc0070a7892 */ /* 0x000fe4000f8ec0ff */
[----:B------:R-:W-:-:S02]  /*1210*/  ULEA.HI UR33, UR6, UR6, URZ, 0x1 ;  /* 0x0000000606217291 */ /* 0x000fc4000f8f08ff */
[----:B------:R-:W-:Y:S02]  /*1220*/  ULOP3.LUT UR14, UR14, 0xffff, URZ, 0xc0, !UPT ;  /* 0x0000ffff0e0e7892 */ /* 0x000fe4000f8ec0ff */
[----:B------:R-:W-:Y:S02]  /*1230*/  ULOP3.LUT UR23, UR23, 0xffff, URZ, 0xc0, !UPT ;  /* 0x0000ffff17177892 */ /* 0x000fe4000f8ec0ff */
[----:B------:R-:W-:Y:S02]  /*1240*/  ULOP3.LUT UR9, UR9, 0x10000, URZ, 0xfc, !UPT ;  /* 0x0001000009097892 */ /* 0x000fe4000f8efcff */
[----:B------:R-:W-:Y:S02]  /*1250*/  ULOP3.LUT UR10, UR10, 0x10000, URZ, 0xfc, !UPT ;  /* 0x000100000a0a7892 */ /* 0x000fe4000f8efcff */
[----:B------:R-:W-:Y:S01]  /*1260*/  USHF.R.S32.HI UR33, URZ, 0x1, UR33 ;  /* 0x00000001ff217899 */ /* 0x000fe20008011421 */
[----:B------:R-:W-:Y:S01]  /*1270*/  UMOV UR13, UR5 ;  /* 0x00000005000d7c82 */ /* 0x000fe20008000000 */
[----:B------:R-:W-:Y:S01]  /*1280*/  UMOV UR31, URZ ;  /* 0x000000ff001f7c82 */ /* 0x000fe20008000000 */
[----:B----4-:R-:W-:Y:S01]  /*1290*/  R2UR UR34, R0 ;  /* 0x00000000002272ca */ /* 0x010fe200000e0000 */
[----:B------:R-:W-:Y:S01]  /*12a0*/  UMOV UR29, URZ ;  /* 0x000000ff001d7c82 */ /* 0x000fe20008000000 */
[----:B------:R-:W-:Y:S01]  /*12b0*/  UMOV UR27, URZ ;  /* 0x000000ff001b7c82 */ /* 0x000fe20008000000 */
[----:B------:R-:W-:Y:S01]  /*12c0*/  UMOV UR44, URZ ;  /* 0x000000ff002c7c82 */ /* 0x000fe20008000000 */
[----:B------:R-:W-:Y:S01]  /*12d0*/  UMOV UR40, URZ ;  /* 0x000000ff00287c82 */ /* 0x000fe20008000000 */
[----:B------:R-:W-:Y:S01]  /*12e0*/  UMOV UR41, UR45 ;  /* 0x0000002d00297c82 */ /* 0x000fe20008000000 */
[----:B------:R-:W-:Y:S01]  /*12f0*/  UMOV UR38, URZ ;  /* 0x000000ff00267c82 */ /* 0x000fe20008000000 */
[----:B------:R-:W-:Y:S01]  /*1300*/  UMOV UR39, UR45 ;  /* 0x0000002d00277c82 */ /* 0x000fe20008000000 */
[----:B------:R-:W-:Y:S01]  /*1310*/  UMOV UR36, URZ ;  /* 0x000000ff00247c82 */ /* 0x000fe20008000000 */
[----:B------:R-:W-:-:S06]  /*1320*/  UMOV UR37, UR45 ;  /* 0x0000002d00257c82 */ /* 0x000fcc0008000000 */
.L_x_28:
[----:B------:R-:W-:Y:S01]  /*1330*/  USHF.L.U32 UR5, UR29, 0x1f, URZ ;  /* 0x0000001f1d057899 */ /* 0x000fe200080006ff */
[----:B------:R-:W-:Y:S01]  /*1340*/  SHF.L.U32 R3, R5, 0x1f, RZ ;  /* 0x0000001f05037819 */ /* 0x000fe200000006ff */
[----:B------:R-:W-:Y:S02]  /*1350*/  ULEA UR6, UR27, UR4, 0x3 ;  /* 0x000000041b067291 */ /* 0x000fe4000f8e18ff */
[----:B-1----:R-:W-:Y:S02]  /*1360*/  ULEA UR7, UR31, UR4, 0x3 ;  /* 0x000000041f077291 */ /* 0x002fe4000f8e18ff */
[----:B----4-:R-:W-:Y:S01]  /*1370*/  MOV R0, UR5 ;  /* 0x0000000500007c02 */ /* 0x010fe20008000f00 */
[----:B------:R-:W-:Y:S02]  /*1380*/  ULEA UR8, UR31, UR34, 0x7 ;  /* 0x000000221f087291 */ /* 0x000fe4000f8e38ff */
[----:B------:R-:W-:Y:S02]  /*1390*/  UIADD3 UR13, UPT, UPT, UR33, UR13, URZ ;  /* 0x0000000d210d7290 */ /* 0x000fe4000fffe0ff */
[----:B-----5:R1:W4:Y:S01]  /*13a0*/  SYNCS.PHASECHK.TRANS64.TRYWAIT P1, [UR6], R0 ;  /* 0x00000000ff0075a7 */ /* 0x0203220008021106 */
[----:B------:R-:W-:Y:S01]  /*13b0*/  UPLOP3.LUT UP2, UPT, UPT, UPT, UPT, 0x40, 0x4 ;  /* 0x000000000004789c */ /* 0x000fe20003f4e870 */
[----:B------:R-:W5:Y:S02]  /*13c0*/  SYNCS.PHASECHK.TRANS64.TRYWAIT P0, [UR7+0x60], R3 ;  /* 0x00006003ff0075a7 */ /* 0x000f640008001107 */
[----:B-1--45:R-:W-:Y:S08]  /*13d0*/  @!P0 BRA `(.L_x_24) ;  /* 0x0000002c00288947 */ /* 0x032ff00003800000 */
.L_x_49:
[----:B------:R-:W-:-:S05]  /*13e0*/  UMOV UR25, URZ ;  /* 0x000000ff00197c82 */ /* 0x000fca0008000000 */
.L_x_27:
[----:B------:R-:W-:Y:S02]  /*13f0*/  USHF.L.U32 UR28, UR27, 0xa, URZ ;  /* 0x0000000a1b1c7899 */ /* 0x000fe400080006ff */
[----:B------:R-:W-:Y:S02]  /*1400*/  UIADD3 UR11, UPT, UPT, UR27, 0x1, URZ ;  /* 0x000000011b0b7890 */ /* 0x000fe4000fffe0ff */
[----:B------:R-:W-:Y:S02]  /*1410*/  UISETP.GT.U32.AND UP0, UPT, UR25, 0x3e, UPT ;  /* 0x0000003e1900788c */ /* 0x000fe4000bf04070 */
[----:B------:R-:W-:Y:S02]  /*1420*/  UIADD3 UR6, UPT, UPT, UR28, 0x6, URZ ;  /* 0x000000061c067890 */ /* 0x000fe4000fffe0ff */
[----:B------:R-:W-:Y:S02]  /*1430*/  ULEA UR5, UR27, UR4, 0x3 ;  /* 0x000000041b057291 */ /* 0x000fe4000f8e18ff */
[----:B------:R-:W-:Y:S01]  /*1440*/  UISETP.NE.AND UP1, UPT, UR11, 0x5, UPT ;  /* 0x000000050b00788c */ /* 0x000fe2000bf25270 */
[----:B------:R-:W-:Y:S01]  /*1450*/  PLOP3.LUT P0, PT, PT, PT, UP0, 0x80, 0x8 ;  /* 0x000000000008781c */ /* 0x000fe20003f0f008 */
[----:B----4-:R-:W-:Y:S02]  /*1460*/  UIADD3 UR48, UPT, UPT, UR28, UR10, URZ ;  /* 0x0000000a1c307290 */ /* 0x010fe4000fffe0ff */
[----:B------:R-:W-:Y:S02]  /*1470*/  UIADD3 UR46, UPT, UPT, UR28, UR9, URZ ;  /* 0x000000091c2e7290 */ /* 0x000fe4000fffe0ff */
[----:B------:R-:W-:Y:S02]  /*1480*/  UIADD3 UR42, UPT, UPT, UR10, 0x2, UR28 ;  /* 0x000000020a2a7890 */ /* 0x000fe4000fffe01c */
[----:B------:R-:W-:Y:S02]  /*1490*/  UIADD3 UR32, UPT, UPT, UR9, 0x2, UR28 ;  /* 0x0000000209207890 */ /* 0x000fe4000fffe01c */
[----:B------:R-:W-:Y:S02]  /*14a0*/  UIADD3 UR30, UPT, UPT, UR10, 0x4, UR28 ;  /* 0x000000040a1e7890 */ /* 0x000fe4000fffe01c */
[----:B------:R-:W-:Y:S02]  /*14b0*/  UIADD3 UR26, UPT, UPT, UR6, UR10, URZ ;  /* 0x0000000a061a7290 */ /* 0x000fe4000fffe0ff */
[----:B------:R-:W-:Y:S02]  /*14c0*/  UIADD3 UR28, UPT, UPT, UR9, 0x4, UR28 ;  /* 0x00000004091c7890 */ /* 0x000fe4000fffe01c */
[----:B------:R-:W-:Y:S02]  /*14d0*/  UIADD3 UR24, UPT, UPT, UR5, 0x28, URZ ;  /* 0x0000002805187890 */ /* 0x000fe4000fffe0ff */
[----:B------:R-:W-:Y:S02]  /*14e0*/  USEL UR22, URZ, 0x1, UP1 ;  /* 0x00000001ff167887 */ /* 0x000fe40008800000 */
[----:B------:R-:W-:Y:S02]  /*14f0*/  USEL UR27, UR11, URZ, UP1 ;  /* 0x000000ff0b1b7287 */ /* 0x000fe40008800000 */
[----:B------:R-:W-:Y:S01]  /*1500*/  UIADD3 UR6, UPT, UPT, UR6, UR9, URZ ;  /* 0x0000000906067290 */ /* 0x000fe2000fffe0ff */
[----:B------:R-:W-:Y:S01]  /*1510*/  UMOV UR49, 0x40004040 ;  /* 0x4000404000317882 */ /* 0x000fe20000000000 */
[----:B------:R-:W-:Y:S01]  /*1520*/  UMOV UR47, 0x40004040 ;  /* 0x40004040002f7882 */ /* 0x000fe20000000000 */
[----:B------:R-:W-:Y:S01]  /*1530*/  UMOV UR43, 0x40004040 ;  /* 0x40004040002b7882 */ /* 0x000fe20000000000 */
[----:B-----5:R-:W-:Y:S08]  /*1540*/  @P1 BRA `(.L_x_25) ;  /* 0x0000000000101947 */ /* 0x020ff00003800000 */
[----:B------:R-:W-:Y:S06]  /*1550*/  USHF.L.U32 UR11, UR29, 0x1f, URZ ;  /* 0x0000001f1d0b7899 */ /* 0x000fec00080006ff */
[----:B-1----:R-:W-:Y:S04]  /*1560*/  MOV R0, UR11 ;  /* 0x0000000b00007c02 */ /* 0x002fe80008000f00 */
[----:B------:R-:W1:Y:S02]  /*1570*/  SYNCS.PHASECHK.TRANS64.TRYWAIT P1, [UR5], R0 ;  /* 0x00000000ff0075a7 */ /* 0x000e640008021105 */
[----:B-1----:R-:W-:Y:S05]  /*1580*/  @!P1 BRA `(.L_x_26) ;  /* 0x0000002800dc9947 */ /* 0x002fea0003800000 */
.L_x_25:
[----:B------:R-:W-:Y:S01]  /*1590*/  ULOP3.LUT UR29, UR29, UR22, URZ, 0x3c, !UPT ;  /* 0x000000161d1d7292 */ /* 0x000fe2000f8e3cff */
[----:B------:R-:W-:Y:S01]  /*15a0*/  PLOP3.LUT P1, PT, PT, PT, PT, 0x80, 0x8 ;  /* 0x000000000008781c */ /* 0x000fe20003f2f070 */
[----:B------:R-:W-:Y:S01]  /*15b0*/  @!UP0 ULEA UR11, UR27, UR4, 0x3 ;  /* 0x000000041b0b8291 */ /* 0x000fe2000f8e18ff */
[----:B------:R4:W-:Y:S01]  /*15c0*/  UTCHMMA gdesc[UR46], gdesc[UR48], tmem[UR8], tmem[UR44], idesc[UR45], UP2 ;  /* 0x00ff2c302e0075ea */ /* 0x0009e20009000008 */
[----:B------:R-:W-:Y:S02]  /*15d0*/  @!UP0 USHF.L.U32 UR5, UR29, 0x1f, URZ ;  /* 0x0000001f1d058899 */ /* 0x000fe400080006ff */
[----:B------:R-:W-:Y:S01]  /*15e0*/  UIADD3 UR25, UPT, UPT, UR25, 0x1, URZ ;  /* 0x0000000119197890 */ /* 0x000fe2000fffe0ff */
[----:B------:R-:W-:Y:S01]  /*15f0*/  UMOV UR50, UR32 ;  /* 0x0000002000327c82 */ /* 0x000fe20008000000 */
[----:B------:R-:W-:Y:S01]  /*1600*/  UMOV UR51, 0x40004040 ;  /* 0x4000404000337882 */ /* 0x000fe20000000000 */
[----:B------:R-:W-:Y:S01]  /*1610*/  UMOV UR52, UR30 ;  /* 0x0000001e00347c82 */ /* 0x000fe20008000000 */
[----:B------:R-:W-:Y:S01]  /*1620*/  UMOV UR53, 0x40004040 ;  /* 0x4000404000357882 */ /* 0x000fe20000000000 */
[----:B------:R-:W-:Y:S01]  /*1630*/  UMOV UR54, UR28 ;  /* 0x0000001c00367c82 */ /* 0x000fe20008000000 */
[----:B------:R-:W-:Y:S01]  /*1640*/  UMOV UR55, 0x40004040 ;  /* 0x4000404000377882 */ /* 0x000fe20000000000 */
[----:B-1----:R-:W-:Y:S01]  /*1650*/  MOV R0, UR5 ;  /* 0x0000000500007c02 */ /* 0x002fe20008000f00 */
[----:B------:R4:W-:Y:S01]  /*1660*/  UTCHMMA gdesc[UR50], gdesc[UR42], tmem[UR8], tmem[UR40], idesc[UR41], UPT ;  /* 0x00ff282a320075ea */ /* 0x0009e2000b800008 */
[----:B------:R-:W-:Y:S01]  /*1670*/  UMOV UR56, UR26 ;  /* 0x0000001a00387c82 */ /* 0x000fe20008000000 */
[----:B------:R-:W-:Y:S01]  /*1680*/  UMOV UR57, 0x40004040 ;  /* 0x4000404000397882 */ /* 0x000fe20000000000 */
[----:B------:R-:W-:Y:S01]  /*1690*/  UMOV UR58, UR6 ;  /* 0x00000006003a7c82 */ /* 0x000fe20008000000 */
[----:B------:R-:W-:Y:S01]  /*16a0*/  UMOV UR59, 0x40004040 ;  /* 0x40004040003b7882 */ /* 0x000fe20000000000 */
[----:B------:R4:W-:Y:S01]  /*16b0*/  UTCHMMA gdesc[UR54], gdesc[UR52], tmem[UR8], tmem[UR38], idesc[UR39], UPT ;  /* 0x00ff2634360075ea */ /* 0x0009e2000b800008 */
[----:B------:R4:W-:Y:S01]  /*16c0*/  UTCHMMA gdesc[UR58], gdesc[UR56], tmem[UR8], tmem[UR36], idesc[UR37], UPT ;  /* 0x00ff24383a0075ea */ /* 0x0009e2000b800008 */
[----:B------:R4:W-:Y:S01]  /*16d0*/  UTCBAR.MULTICAST [UR24], URZ, UR23 ;  /* 0x000000ff180073e9 */ /* 0x0009e20008000817 */
[----:B------:R4:W5:Y:S01]  /*16e0*/  @!P0 SYNCS.PHASECHK.TRANS64.TRYWAIT P1, [UR11], R0 ;  /* 0x00000000ff0085a7 */ /* 0x000962000802110b */
[----:B------:R-:W-:Y:S02]  /*16f0*/  UISETP.NE.AND UP0, UPT, UR25, 0x40, UPT ;  /* 0x000000401900788c */ /* 0x000fe4000bf05270 */
[----:B------:R-:W-:Y:S07]  /*1700*/  UPLOP3.LUT UP2, UPT, UPT, UPT, UPT, 0x80, 0x8 ;  /* 0x000000000008789c */ /* 0x000fee0003f4f070 */
[----:B------:R-:W-:Y:S05]  /*1710*/  BRA.U UP0, `(.L_x_27) ;  /* 0xfffffffd00347547 */ /* 0x000fea000b83ffff */
[----:B------:R-:W-:Y:S02]  /*1720*/  UIADD3 UR7, UPT, UPT, UR7, 0x50, URZ ;  /* 0x0000005007077890 */ /* 0x000fe4000fffe0ff */
[----:B------:R-:W-:-:S04]  /*1730*/  UIADD3 UR31, UPT, UPT, UR31, 0x1, URZ ;  /* 0x000000011f1f7890 */ /* 0x000fc8000fffe0ff */
[----:B------:R-:W-:-:S03]  /*1740*/  UISETP.NE.AND UP0, UPT, UR31, 0x2, UPT ;  /* 0x000000021f00788c */ /* 0x000fc6000bf05270 */
[----:B------:R1:W-:Y:S01]  /*1750*/  UTCBAR.MULTICAST [UR7], URZ, UR14 ;  /* 0x000000ff070073e9 */ /* 0x0003e2000800080e */
[----:B------:R-:W-:Y:S02]  /*1760*/  USEL UR31, UR31, URZ, UP0 ;  /* 0x000000ff1f1f7287 */ /* 0x000fe40008000000 */
[----:B------:R-:W-:Y:S02]  /*1770*/  USEL UR5, URZ, 0x1, UP0 ;  /* 0x00000001ff057887 */ /* 0x000fe40008000000 */
[----:B------:R-:W-:-:S04]  /*1780*/  UISETP.GE.AND UP0, UPT, UR13, 0x200, UPT ;  /* 0x000002000d00788c */ /* 0x000fc8000bf06270 */
[----:B------:R-:W-:-:S05]  /*1790*/  LOP3.LUT R5, R5, UR5, RZ, 0x3c, !PT ;  /* 0x0000000505057c12 */ /* 0x000fca000f8e3cff */
[----:B------:R-:W-:Y:S05]  /*17a0*/  BRA.U !UP0, `(.L_x_28) ;  /* 0xfffffff908e07547 */ /* 0x000fea000b83ffff */
[----:B------:R-:W-:-:S06]  /*17b0*/  UIADD3 UR31, UPT, UPT, UR31, 0x1, URZ ;  /* 0x000000011f1f7890 */ /* 0x000fcc000fffe0ff */
[----:B------:R-:W-:Y:S02]  /*17c0*/  MOV R6, UR31 ;  /* 0x0000001f00067c02 */ /* 0x000fe40008000f00 */
.L_x_23:
[----:B------:R-:W-:-:S09]  /*17d0*/  UISETP.NE.AND UP0, UPT, UR12, URZ, UPT ;  /* 0x000000ff0c00728c */ /* 0x000fd2000bf05270 */
[----:B------:R-:W-:Y:S05]  /*17e0*/  BRA.U UP0, `(.L_x_22) ;  /* 0x00000001002c7547 */ /* 0x000fea000b800000 */
[----:B----4-:R-:W4:Y:S01]  /*17f0*/  S2R R0, SR_CgaCtaId ;  /* 0x0000000000007919 */ /* 0x010f220000008800 */
[----:B------:R-:W-:Y:S02]  /*1800*/  ISETP.NE.AND P0, PT, R6, 0x2, PT ;  /* 0x000000020600780c */ /* 0x000fe40003f05270 */
[----:B------:R-:W-:Y:S02]  /*1810*/  MOV R3, 0x400 ;  /* 0x0000040000037802 */ /* 0x000fe40000000f00 */
[----:B------:R-:W-:-:S04]  /*1820*/  SEL R4, RZ, 0x1, P0 ;  /* 0x00000001ff047807 */ /* 0x000fc80000000000 */
[----:B------:R-:W-:-:S05]  /*1830*/  LOP3.LUT R4, R5, R4, RZ, 0x3c, !PT ;  /* 0x0000000405047212 */ /* 0x000fca00078e3cff */
[----:B------:R-:W-:Y:S01]  /*1840*/  IMAD.U32 R4, R4, -0x80000000, RZ ;  /* 0x8000000004047824 */ /* 0x000fe200078e00ff */
[----:B----4-:R-:W-:Y:S02]  /*1850*/  LEA R0, R0, R3, 0x18 ;  /* 0x0000000300007211 */ /* 0x010fe400078ec0ff */
[----:B------:R-:W-:-:S05]  /*1860*/  SEL R3, R6, RZ, P0 ;  /* 0x000000ff06037207 */ /* 0x000fca0000000000 */
[----:B------:R-:W-:-:S04]  /*1870*/  IMAD R0, R3, 0x8, R0 ;  /* 0x0000000803007824 */ /* 0x000fc800078e0200 */
[----:B------:R-:W4:Y:S02]  /*1880*/  SYNCS.PHASECHK.TRANS64.TRYWAIT P0, [R0+URZ+0x60], R4 ;  /* 0x00006004000075a7 */ /* 0x000f2400080011ff */
[----:B----4-:R-:W-:Y:S05]  /*1890*/  @!P0 BRA `(.L_x_29) ;  /* 0x0000002800388947 */ /* 0x010fea0003800000 */
.L_x_22:
[----:B------:R-:W-:-:S06]  /*18a0*/  UISETP.GT.AND UP0, UPT, UR21, 0x3, UPT ;  /* 0x000000031500788c */ /* 0x000fcc000bf04270 */
[----:B------:R-:W-:-:S13]  /*18b0*/  PLOP3.LUT P0, PT, PT, PT, UP0, 0x80, 0x8 ;  /* 0x000000000008781c */ /* 0x000fda0003f0f008 */
[----:B-12345:R-:W-:Y:S05]  /*18c0*/  @P0 EXIT ;  /* 0x000000000000094d */ /* 0x03efea0003800000 */
[----:B------:R-:W-:-:S09]  /*18d0*/  UISETP.NE.AND UP0, UPT, UR21, URZ, UPT ;  /* 0x000000ff1500728c */ /* 0x000fd2000bf05270 */
[----:B------:R-:W-:Y:S05]  /*18e0*/  BRA.U UP0, `(.L_x_30) ;  /* 0x0000000100b87547 */ /* 0x000fea000b800000 */
[----:B------:R-:W1:Y:S01]  /*18f0*/  S2UR UR6, SR_CgaCtaId ;  /* 0x00000000000679c3 */ /* 0x000e620000008800 */
[----:B------:R-:W-:Y:S01]  /*1900*/  NOP ;  /* 0x0000000000007918 */ /* 0x000fe20000000000 */
[----:B------:R-:W-:Y:S01]  /*1910*/  UMOV UR4, 0x40 ;  /* 0x0000004000047882 */ /* 0x000fe20000000000 */
[----:B------:R-:W-:Y:S01]  /*1920*/  UMOV UR5, 0x400 ;  /* 0x0000040000057882 */ /* 0x000fe20000000000 */
[----:B-1----:R-:W-:Y:S02]  /*1930*/  ULEA UR4, UR6, UR4, 0x18 ;  /* 0x0000000406047291 */ /* 0x002fe4000f8ec0ff */
[----:B------:R-:W-:-:S07]  /*1940*/  ULEA UR5, UR6, UR5, 0x18 ;  /* 0x0000000506057291 */ /* 0x000fce000f8ec0ff */
[----:B------:R-:W1:Y:S02]  /*1950*/  LDS.U8 R0, [UR4] ;  /* 0x00000004ff007984 */ /* 0x000e640008000000 */
[----:B-1----:R-:W-:-:S13]  /*1960*/  ISETP.NE.AND P0, PT, R0, RZ, PT ;  /* 0x000000ff0000720c */ /* 0x002fda0003f05270 */
[----:B------:R-:W-:Y:S05]  /*1970*/  @P0 BRA `(.L_x_31) ;  /* 0x00000000007c0947 */ /* 0x000fea0003800000 */
[----:B------:R-:W-:-:S13]  /*1980*/  ELECT P0, URZ, PT ;  /* 0x0000000000ff782f */ /* 0x000fda0003800000 */
[----:B------:R-:W-:Y:S05]  /*1990*/  @!P0 BRA `(.L_x_32) ;  /* 0x0000000000848947 */ /* 0x000fea0003800000 */
[----:B------:R-:W-:Y:S01]  /*19a0*/  UMOV UR4, 0x8 ;  /* 0x0000000800047882 */ /* 0x000fe20000000000 */
[----:B------:R-:W-:-:S04]  /*19b0*/  IMAD.MOV.U32 R3, RZ, RZ, 0xff ;  /* 0x000000ffff037424 */ /* 0x000fc800078e00ff */
[----:B------:R-:W-:Y:S04]  /*19c0*/  DEPBAR.LE SB1, 0x36 ;  /* 0x00009d800000791a */ /* 0x000fe80000000000 */
[----:B------:R-:W1:Y:S02]  /*19d0*/  UTCATOMSWS.FIND_AND_SET.ALIGN UP0, UR4, UR4 ;  /* 0x00000004000475e3 */ /* 0x000e640008000800 */
[----:B-1----:R-:W-:Y:S01]  /*19e0*/  PLOP3.LUT P0, PT, PT, PT, UP0, 0x80, 0x8 ;  /* 0x000000000008781c */ /* 0x002fe20003f0f008 */
[----:B------:R-:W-:-:S03]  /*19f0*/  IMAD.U32 R4, RZ, RZ, UR4 ;  /* 0x00000004ff047e24 */ /* 0x000fc6000f8e00ff */
[----:B------:R-:W-:-:S04]  /*1a00*/  SEL R0, RZ, 0xffffffff, !P0 ;  /* 0xffffffffff007807 */ /* 0x000fc80004000000 */
[----:B------:R-:W-:Y:S01]  /*1a10*/  ISETP.NE.AND P0, PT, R0, RZ, PT ;  /* 0x000000ff0000720c */ /* 0x000fe20003f05270 */
[----:B------:R-:W-:-:S12]  /*1a20*/  IMAD.MOV.U32 R0, RZ, RZ, 0x1 ;  /* 0x00000001ff007424 */ /* 0x000fd800078e00ff */
[----:B------:R-:W-:Y:S05]  /*1a30*/  @P0 BRA `(.L_x_33) ;  /* 0x0000000000240947 */ /* 0x000fea0003800000 */
.L_x_34:
[----:B------:R-:W-:Y:S05]  /*1a40*/  NANOSLEEP 0x64 ;  /* 0x000000640000795d */ /* 0x000fea0003800000 */
[----:B------:R-:W-:-:S05]  /*1a50*/  UMOV UR4, 0x8 ;  /* 0x0000000800047882 */ /* 0x000fca0000000000 */
[----:B------:R-:W-:Y:S04]  /*1a60*/  DEPBAR.LE SB1, 0x36 ;  /* 0x00009d800000791a */ /* 0x000fe80000000000 */
[----:B------:R-:W1:Y:S02]  /*1a70*/  UTCATOMSWS.FIND_AND_SET.ALIGN UP0, UR4, UR4 ;  /* 0x00000004000475e3 */ /* 0x000e640008000800 */
[----:B-1----:R-:W-:-:S04]  /*1a80*/  PLOP3.LUT P0, PT, PT, PT, UP0, 0x80, 0x8 ;  /* 0x000000000008781c */ /* 0x002fc80003f0f008 */
[----:B------:R-:W-:-:S04]  /*1a90*/  SEL R4, RZ, 0xffffffff, !P0 ;  /* 0xffffffffff047807 */ /* 0x000fc80004000000 */
[----:B------:R-:W-:Y:S01]  /*1aa0*/  ISETP.NE.AND P0, PT, R4, RZ, PT ;  /* 0x000000ff0400720c */ /* 0x000fe20003f05270 */
[----:B------:R-:W-:-:S12]  /*1ab0*/  IMAD.U32 R4, RZ, RZ, UR4 ;  /* 0x00000004ff047e24 */ /* 0x000fd8000f8e00ff */
[----:B------:R-:W-:Y:S05]  /*1ac0*/  @!P0 BRA `(.L_x_34) ;  /* 0xfffffffc00dc8947 */ /* 0x000fea000383ffff */
.L_x_33:
[C---:B------:R-:W-:Y:S01]  /*1ad0*/  VIADD R5, R4.reuse, 0x10 ;  /* 0x0000001004057836 */ /* 0x040fe20000000000 */
[----:B------:R-:W-:Y:S01]  /*1ae0*/  UMOV UR4, 0x50 ;  /* 0x0000005000047882 */ /* 0x000fe20000000000 */
[----:B------:R-:W-:Y:S01]  /*1af0*/  SHF.L.U32 R3, R3, R4, RZ ;  /* 0x0000000403037219 */ /* 0x000fe200000006ff */
[----:B------:R-:W-:Y:S01]  /*1b00*/  ULEA UR4, UR6, UR4, 0x18 ;  /* 0x0000000406047291 */ /* 0x000fe2000f8ec0ff */
[----:B------:R-:W-:Y:S01]  /*1b10*/  IMAD.SHL.U32 R4, R4, 0x20, RZ ;  /* 0x0000002004047824 */ /* 0x000fe200078e00ff */
[----:B------:R-:W-:-:S04]  /*1b20*/  SHF.L.U32 R0, R0, R5, RZ ;  /* 0x0000000500007219 */ /* 0x000fc800000006ff */
[----:B------:R-:W-:-:S05]  /*1b30*/  LOP3.LUT R0, R0, R3, RZ, 0xfc, !PT ;  /* 0x0000000300007212 */ /* 0x000fca00078efcff */
[----:B------:R1:W-:Y:S04]  /*1b40*/  ATOMS.OR RZ, [UR4], R0 ;  /* 0x00000000ffff798c */ /* 0x0003e8000b000004 */
[----:B------:R1:W-:Y:S01]  /*1b50*/  STS [UR5+0x78], R4 ;  /* 0x00007804ff007988 */ /* 0x0003e20008000805 */
[----:B------:R-:W-:Y:S05]  /*1b60*/  BRA `(.L_x_32) ;  /* 0x0000000000107947 */ /* 0x000fea0003800000 */
.L_x_31:
[----:B------:R-:W-:Y:S02]  /*1b70*/  MOV R0, 0xffffffff ;  /* 0xffffffff00007802 */ /* 0x000fe40000000f00 */
[----:B------:R-:W-:-:S03]  /*1b80*/  MOV R4, 0x1bb0 ;  /* 0x00001bb000047802 */ /* 0x000fc60000000f00 */
[----:B------:R1:W-:Y:S04]  /*1b90*/  STS [UR5+0x78], R0 ;  /* 0x00007800ff007988 */ /* 0x0003e80008000805 */
[----:B-1----:R-:W-:Y:S05]  /*1ba0*/  CALL.REL.NOINC `($__internal_1_$__cuda_sm10x_tcgen05_guardrail_trap_phase_invalid_during_alloc) ;  /* 0x0000002400b47944 */ /* 0x002fea0003c00000 */
.L_x_32:
[----:B------:R-:W-:Y:S05]  /*1bb0*/  WARPSYNC.ALL ;  /* 0x0000000000007948 */ /* 0x000fea0003800000 */
[----:B------:R-:W-:Y:S01]  /*1bc0*/  NOP ;  /* 0x0000000000007918 */ /* 0x000fe20000000000 */
.L_x_30:
[----:B------:R-:W2:Y:S08]  /*1bd0*/  S2UR UR6, SR_CgaCtaId ;  /* 0x00000000000679c3 */ /* 0x000eb00000008800 */
[----:B------:R-:W-:Y:S06]  /*1be0*/  BAR.SYNC.DEFER_BLOCKING 0x2, 0xa0 ;  /* 0x0082800000007b1d */ /* 0x000fec0000010000 */
[----:B------:R-:W-:-:S02]  /*1bf0*/  UMOV UR4, 0x400 ;  /* 0x0000040000047882 */ /* 0x000fc40000000000 */
[----:B------:R-:W3:Y:S01]  /*1c00*/  S2UR UR27, SR_CTAID.Z ;  /* 0x00000000001b79c3 */ /* 0x000ee20000002700 */
[----:B--2---:R-:W-:Y:S02]  /*1c10*/  ULEA UR6, UR6, UR4, 0x18 ;  /* 0x0000000406067291 */ /* 0x004fe4000f8ec0ff */
[----:B---3--:R-:W-:-:S07]  /*1c20*/  UISETP.GT.U32.AND UP0, UPT, UR27, 0x1ff, UPT ;  /* 0x000001ff1b00788c */ /* 0x008fce000bf04070 */
[----:B-1----:R-:W1:Y:S02]  /*1c30*/  LDS R0, [UR6+0x78] ;  /* 0x00007806ff007984 */ /* 0x002e640008000800 */
[----:B-1----:R-:W-:Y:S01]  /*1c40*/  R2UR UR28, R0 ;  /* 0x00000000001c72ca */ /* 0x002fe200000e0000 */
[----:B------:R-:W-:-:S14]  /*1c50*/  BRA.U UP0, `(.L_x_35) ;  /* 0x0000001d00f47547 */ /* 0x000fdc000b800000 */
[----:B------:R-:W1:Y:S01]  /*1c60*/  LDCU.64 UR4, c[0x0][0x5c0] ;  /* 0x0000b800ff0477ac */ /* 0x000e620008000a00 */
[----:B------:R-:W-:Y:S01]  /*1c70*/  SHF.R.U32.HI R0, RZ, 0x5, R2 ;  /* 0x00000005ff007819 */ /* 0x000fe20000011602 */
[----:B------:R-:W-:Y:S01]  /*1c80*/  IMAD.SHL.U32 R3, R2, 0x40, RZ ;  /* 0x0000004002037824 */ /* 0x000fe200078e00ff */
[----:B------:R-:W2:Y:S01]  /*1c90*/  S2UR UR11, SR_CTAID.X ;  /* 0x00000000000b79c3 */ /* 0x000ea20000002500 */
[----:B------:R-:W3:Y:S01]  /*1ca0*/  LDCU.64 UR34, c[0x0][0x5d8] ;  /* 0x0000bb00ff2277ac */ /* 0x000ee20008000a00 */
[----:B------:R-:W-:Y:S02]  /*1cb0*/  R2UR UR21, R0 ;  /* 0x00000000001572ca */ /* 0x000fe400000e0000 */
[----:B------:R-:W-:Y:S01]  /*1cc0*/  LOP3.LUT R3, R3, 0x7c0, RZ, 0xc0, !PT ;  /* 0x000007c003037812 */ /* 0x000fe200078ec0ff */
[----:B------:R-:W4:Y:S01]  /*1cd0*/  LDCU UR10, c[0x0][0x374] ;  /* 0x00006e80ff0a77ac */ /* 0x000f220008000800 */
[----:B------:R-:W5:Y:S01]  /*1ce0*/  LDCU.64 UR30, c[0x0][0x348] ;  /* 0x00006900ff1e77ac */ /* 0x000f620008000a00 */
[----:B------:R-:W-:Y:S01]  /*1cf0*/  UMOV UR24, URZ ;  /* 0x000000ff00187c82 */ /* 0x000fe20008000000 */
[----:B------:R-:W-:Y:S01]  /*1d00*/  UMOV UR23, URZ ;  /* 0x000000ff00177c82 */ /* 0x000fe20008000000 */
[----:B-1----:R-:W-:-:S06]  /*1d10*/  UIMAD.WIDE.U32 UR8, UR27, UR5, URZ ;  /* 0x000000051b0872a5 */ /* 0x002fcc000f8e00ff */
[----:B------:R-:W-:Y:S01]  /*1d20*/  IMAD.U32 R0, RZ, RZ, UR21 ;  /* 0x00000015ff007e24 */ /* 0x000fe2000f8e00ff */
[----:B------:R-:W1:Y:S03]  /*1d30*/  LDCU UR5, c[0x0][0x5d0] ;  /* 0x0000ba00ff0577ac */ /* 0x000e660008000800 */
[----:B------:R-:W-:Y:S01]  /*1d40*/  IMAD R0, R0, 0x800, R3 ;  /* 0x0000080000007824 */ /* 0x000fe200078e0203 */
[----:B------:R-:W-:Y:S02]  /*1d50*/  UIADD3 UR7, UPT, UPT, UR27, -UR9, URZ ;  /* 0x800000091b077290 */ /* 0x000fe4000fffe0ff */
[----:B------:R-:W-:Y:S01]  /*1d60*/  ULEA UR25, UR21, UR28, 0x15 ;  /* 0x0000001c15197291 */ /* 0x000fe2000f8ea8ff */
[----:B------:R-:W-:Y:S01]  /*1d70*/  VIADD R0, R0, UR6 ;  /* 0x0000000600007c36 */ /* 0x000fe20008000000 */
[----:B------:R-:W-:Y:S02]  /*1d80*/  USHF.R.U32.HI UR7, URZ, UR20, UR7 ;  /* 0x00000014ff077299 */ /* 0x000fe40008011607 */
[----:B--2---:R-:W-:Y:S01]  /*1d90*/  USHF.L.U32 UR11, UR11, 0x7, URZ ;  /* 0x000000070b0b7899 */ /* 0x004fe200080006ff */
[C---:B------:R-:W-:Y:S01]  /*1da0*/  VIADD R3, R0.reuse, 0x8420 ;  /* 0x0000842000037836 */ /* 0x040fe20000000000 */
[----:B------:R-:W-:Y:S01]  /*1db0*/  UIADD3 UR7, UPT, UPT, UR9, UR7, URZ ;  /* 0x0000000709077290 */ /* 0x000fe2000fffe0ff */
[C---:B------:R-:W-:Y:S01]  /*1dc0*/  VIADD R2, R0.reuse, 0x8430 ;  /* 0x0000843000027836 */ /* 0x040fe20000000000 */
[----:B------:R-:W-:Y:S01]  /*1dd0*/  ULOP3.LUT UR11, UR11, 0x80, URZ, 0xc0, !UPT ;  /* 0x000000800b0b7892 */ /* 0x000fe2000f8ec0ff */
[C---:B------:R-:W-:Y:S01]  /*1de0*/  VIADD R4, R0.reuse, 0x430 ;  /* 0x0000043000047836 */ /* 0x040fe20000000000 */
[----:B------:R-:W-:Y:S01]  /*1df0*/  USHF.R.U32.HI UR14, URZ, UR19, UR7 ;  /* 0x00000013ff0e7299 */ /* 0x000fe20008011607 */
[----:B------:R-:W-:Y:S01]  /*1e00*/  SHF.R.U32.HI R72, RZ, 0x3, R3 ;  /* 0x00000003ff487819 */ /* 0x000fe20000011603 */
[C---:B------:R-:W-:Y:S01]  /*1e10*/  VIADD R5, R0.reuse, 0x400 ;  /* 0x0000040000057836 */ /* 0x040fe20000000000 */
[----:B------:R-:W-:Y:S01]  /*1e20*/  SHF.R.U32.HI R73, RZ, 0x3, R2 ;  /* 0x00000003ff497819 */ /* 0x000fe20000011602 */
[----:B------:R-:W-:Y:S01]  /*1e30*/  UIADD3 UR14, UPT, UPT, -UR14, URZ, URZ ;  /* 0x000000ff0e0e7290 */ /* 0x000fe2000fffe1ff */
[----:B------:R-:W-:Y:S01]  /*1e40*/  LOP3.LUT R72, R3, 0x30, R72, 0x78, !PT ;  /* 0x0000003003487812 */ /* 0x000fe200078e7848 */
[----:B------:R-:W-:Y:S01]  /*1e50*/  VIADD R3, R0, 0x8400 ;  /* 0x0000840000037836 */ /* 0x000fe20000000000 */
[----:B------:R-:W-:Y:S01]  /*1e60*/  LOP3.LUT R73, R2, 0x30, R73, 0x78, !PT ;  /* 0x0000003002497812 */ /* 0x000fe200078e7849 */
[----:B------:R-:W-:Y:S01]  /*1e70*/  UIMAD UR14, UR4, UR14, UR27 ;  /* 0x0000000e040e72a4 */ /* 0x000fe2000f8e021b */
[C---:B------:R-:W-:Y:S01]  /*1e80*/  VIADD R2, R0.reuse, 0x8410 ;  /* 0x0000841000027836 */ /* 0x040fe20000000000 */
[----:B------:R-:W-:Y:S01]  /*1e90*/  SHF.R.U32.HI R69, RZ, 0x3, R4 ;  /* 0x00000003ff457819 */ /* 0x000fe20000011604 */
[C---:B------:R-:W-:Y:S01]  /*1ea0*/  VIADD R7, R0.reuse, 0x420 ;  /* 0x0000042000077836 */ /* 0x040fe20000000000 */
[----:B-1----:R-:W-:Y:S01]  /*1eb0*/  UIMAD.WIDE.U32 UR4, UR14, UR5, URZ ;  /* 0x000000050e0472a5 */ /* 0x002fe2000f8e00ff */
[----:B------:R-:W-:Y:S01]  /*1ec0*/  SHF.R.U32.HI R70, RZ, 0x3, R3 ;  /* 0x00000003ff467819 */ /* 0x000fe20000011603 */
[----:B------:R-:W-:Y:S01]  /*1ed0*/  VIADD R0, R0, 0x410 ;  /* 0x0000041000007836 */ /* 0x000fe20000000000 */
[----:B------:R-:W-:Y:S01]  /*1ee0*/  SHF.R.U32.HI R71, RZ, 0x3, R2 ;  /* 0x00000003ff477819 */ /* 0x000fe20000011602 */
[----:B------:R-:W-:Y:S01]  /*1ef0*/  UIADD3 UR4, UPT, UPT, UR14, -UR5, URZ ;  /* 0x800000050e047290 */ /* 0x000fe2000fffe0ff */
[----:B------:R-:W-:-:S02]  /*1f00*/  LOP3.LUT R70, R3, 0x30, R70, 0x78, !PT ;  /* 0x0000003003467812 */ /* 0x000fc400078e7846 */
[----:B------:R-:W-:Y:S01]  /*1f10*/  LOP3.LUT R71, R2, 0x30, R71, 0x78, !PT ;  /* 0x0000003002477812 */ /* 0x000fe200078e7847 */
[----:B------:R-:W-:Y:S01]  /*1f20*/  USHF.R.U32.HI UR4, URZ, UR18, UR4 ;  /* 0x00000012ff047299 */ /* 0x000fe20008011604 */
[----:B------:R-:W-:Y:S02]  /*1f30*/  SHF.R.U32.HI R3, RZ, 0x3, R0 ;  /* 0x00000003ff037819 */ /* 0x000fe40000011600 */
[----:B------:R-:W-:Y:S01]  /*1f40*/  SHF.R.U32.HI R68, RZ, 0x3, R7 ;  /* 0x00000003ff447819 */ /* 0x000fe20000011607 */
[----:B------:R-:W-:Y:S01]  /*1f50*/  UIADD3 UR4, UPT, UPT, UR5, UR4, URZ ;  /* 0x0000000405047290 */ /* 0x000fe2000fffe0ff */
[----:B------:R-:W-:Y:S02]  /*1f60*/  SHF.R.U32.HI R2, RZ, 0x3, R5 ;  /* 0x00000003ff027819 */ /* 0x000fe40000011605 */
[----:B------:R-:W-:Y:S01]  /*1f70*/  LOP3.LUT R3, R0, 0x30, R3, 0x78, !PT ;  /* 0x0000003000037812 */ /* 0x000fe200078e7803 */
[----:B------:R-:W-:Y:S01]  /*1f80*/  USHF.R.U32.HI UR4, URZ, UR17, UR4 ;  /* 0x00000011ff047299 */ /* 0x000fe20008011604 */
[----:B------:R-:W-:Y:S01]  /*1f90*/  LOP3.LUT R69, R4, 0x30, R69, 0x78, !PT ;  /* 0x0000003004457812 */ /* 0x000fe200078e7845 */
[----:B------:R-:W-:Y:S01]  /*1fa0*/  IMAD.MOV.U32 R0, RZ, RZ, RZ ;  /* 0x000000ffff007224 */ /* 0x000fe200078e00ff */
[----:B------:R-:W-:Y:S01]  /*1fb0*/  LOP3.LUT R68, R7, 0x30, R68, 0x78, !PT ;  /* 0x0000003007447812 */ /* 0x000fe200078e7844 */
[----:B---3--:R-:W-:Y:S01]  /*1fc0*/  UIMAD.WIDE.U32 UR8, UR4, UR35, URZ ;  /* 0x00000023040872a5 */ /* 0x008fe2000f8e00ff */
[----:B------:R-:W-:-:S06]  /*1fd0*/  LOP3.LUT R2, R5, 0x30, R2, 0x78, !PT ;  /* 0x0000003005027812 */ /* 0x000fcc00078e7802 */
[----:B------:R-:W-:Y:S01]  /*1fe0*/  UMOV UR7, UR9 ;  /* 0x0000000900077c82 */ /* 0x000fe20008000000 */
[----:B------:R-:W-:Y:S01]  /*1ff0*/  UMOV UR8, 0x400 ;  /* 0x0000040000087882 */ /* 0x000fe20000000000 */
[----:B------:R-:W-:Y:S02]  /*2000*/  UIADD3 UR5, UPT, UPT, UR4, -UR7, URZ ;  /* 0x8000000704057290 */ /* 0x000fe4000fffe0ff */
[----:B------:R-:W4:Y:S02]  /*2010*/  LDCU UR9, c[0x0][0x370] ;  /* 0x00006e00ff0977ac */ /* 0x000f240008000800 */
[----:B------:R-:W-:Y:S01]  /*2020*/  USHF.R.U32.HI UR5, URZ, UR16, UR5 ;  /* 0x00000010ff057299 */ /* 0x000fe20008011605 */
[----:B------:R-:W1:Y:S03]  /*2030*/  LDCU UR6, c[0x0][0x378] ;  /* 0x00006f00ff0677ac */ /* 0x000e660008000800 */
[----:B------:R-:W-:Y:S01]  /*2040*/  UIADD3 UR5, UPT, UPT, UR7, UR5, URZ ;  /* 0x0000000507057290 */ /* 0x000fe2000fffe0ff */
[----:B------:R-:W2:Y:S03]  /*2050*/  S2UR UR7, SR_CgaCtaId ;  /* 0x00000000000779c3 */ /* 0x000ea60000008800 */
[----:B------:R-:W-:-:S04]  /*2060*/  USHF.R.U32.HI UR5, URZ, UR15, UR5 ;  /* 0x0000000fff057299 */ /* 0x000fc80008011605 */
[----:B------:R-:W-:Y:S02]  /*2070*/  UIADD3 UR5, UPT, UPT, -UR5, URZ, URZ ;  /* 0x000000ff05057290 */ /* 0x000fe4000fffe1ff */
[----:B----4-:R-:W-:Y:S02]  /*2080*/  UIMAD UR9, UR10, UR9, URZ ;  /* 0x000000090a0972a4 */ /* 0x010fe4000f8e02ff */
[----:B------:R-:W-:Y:S02]  /*2090*/  UIMAD UR34, UR34, UR5, UR4 ;  /* 0x00000005222272a4 */ /* 0x000fe4000f8e0204 */
[----:B-1----:R-:W-:Y:S02]  /*20a0*/  UIMAD UR6, UR9, UR6, URZ ;  /* 0x00000006090672a4 */ /* 0x002fe4000f8e02ff */
[----:B------:R-:W-:Y:S02]  /*20b0*/  UIADD3 UR4, UPT, UPT, -UR4, URZ, URZ ;  /* 0x000000ff04047290 */ /* 0x000fe4000fffe1ff */
[----:B------:R-:W-:Y:S01]  /*20c0*/  ULEA.HI UR26, UR6, UR6, URZ, 0x1 ;  /* 0x00000006061a7291 */ /* 0x000fe2000f8f08ff */
[----:B------:R-:W1:Y:S03]  /*20d0*/  LDCU UR5, c[0x0][0x5cc] ;  /* 0x0000b980ff0577ac */ /* 0x000e660008000800 */
[----:B------:R-:W-:-:S02]  /*20e0*/  USHF.R.S32.HI UR26, URZ, 0x1, UR26 ;  /* 0x00000001ff1a7899 */ /* 0x000fc4000801141a */
[----:B--2---:R-:W-:Y:S02]  /*20f0*/  ULEA UR7, UR7, UR8, 0x18 ;  /* 0x0000000807077291 */ /* 0x004fe4000f8ec0ff */
[----:B-1---5:R-:W-:-:S12]  /*2100*/  UIMAD UR14, UR5, UR4, UR14 ;  /* 0x00000004050e72a4 */ /* 0x022fd8000f8e020e */
.L_x_39:
[----:B------:R-:W-:Y:S01]  /*2110*/  ULEA UR22, UR23, UR7, 0x3 ;  /* 0x0000000717167291 */ /* 0x000fe2000f8e18ff */
[----:B------:R-:W-:Y:S01]  /*2120*/  SHF.L.U32 R6, R0, 0x1f, RZ ;  /* 0x0000001f00067819 */ /* 0x000fe200000006ff */
[----:B------:R-:W1:Y:S01]  /*2130*/  S2UR UR29, SR_CgaCtaId ;  /* 0x00000000001d79c3 */ /* 0x000e620000008800 */
[----:B------:R-:W-:Y:S02]  /*2140*/  UIADD3 UR38, UP1, UPT, UR30, 0x140, URZ ;  /* 0x000001401e267890 */ /* 0x000fe4000ff3e0ff */
[----:B------:R-:W-:Y:S01]  /*2150*/  UIADD3 UR36, UP0, UPT, UR30, 0x1c0, URZ ;  /* 0x000001c01e247890 */ /* 0x000fe2000ff1e0ff */
[----:B------:R-:W-:Y:S01]  /*2160*/  UMOV UR4, 0x400 ;  /* 0x0000040000047882 */ /* 0x000fe20000000000 */
[----:B------:R-:W-:Y:S02]  /*2170*/  UIADD3.X UR39, UPT, UPT, URZ, UR31, URZ, UP1, !UPT ;  /* 0x0000001fff277290 */ /* 0x000fe40008ffe4ff */
[----:B------:R-:W2:Y:S01]  /*2180*/  SYNCS.PHASECHK.TRANS64.TRYWAIT P0, [UR22+0x50], R6 ;  /* 0x00005006ff0075a7 */ /* 0x000ea20008001116 */
[----:B------:R-:W-:Y:S01]  /*2190*/  ULEA UR32, UR23, UR25, 0x7 ;  /* 0x0000001917207291 */ /* 0x000fe2000f8e38ff */
[----:B------:R-:W3:Y:S01]  /*21a0*/  LDCU UR33, c[0x0][0x5e4] ;  /* 0x0000bc80ff2177ac */ /* 0x000ee20008000800 */
[----:B------:R-:W-:-:S02]  /*21b0*/  ULEA UR14, UR14, UR11, 0x8 ;  /* 0x0000000b0e0e7291 */ /* 0x000fc4000f8e40ff */
[----:B------:R-:W-:Y:S02]  /*21c0*/  UIADD3.X UR37, UPT, UPT, URZ, UR31, URZ, UP0, !UPT ;  /* 0x0000001fff257290 */ /* 0x000fe400087fe4ff */
[----:B------:R-:W-:Y:S02]  /*21d0*/  UPLOP3.LUT UP1, UPT, UPT, UPT, UPT, 0x80, 0x8 ;  /* 0x000000000008789c */ /* 0x000fe40003f2f070 */
[----:B-1----:R-:W-:Y:S01]  /*21e0*/  ULEA UR29, UR29, UR4, 0x18 ;  /* 0x000000041d1d7291 */ /* 0x002fe2000f8ec0ff */
[----:B--23--:R-:W-:Y:S11]  /*21f0*/  @!P0 BRA `(.L_x_36) ;  /* 0x0000001c00f88947 */ /* 0x00cff60003800000 */
.L_x_53:
[----:B------:R-:W-:-:S05]  /*2200*/  UMOV UR5, URZ ;  /* 0x000000ff00057c82 */ /* 0x000fca0008000000 */
.L_x_38:
[----:B------:R-:W-:Y:S02]  /*2210*/  USHF.L.U32 UR13, UR5, 0x5, URZ ;  /* 0x00000005050d7899 */ /* 0x000fe400080006ff */
[----:B------:R-:W-:Y:S02]  /*2220*/  USHF.R.U32.HI UR6, URZ, 0x1, UR5 ;  /* 0x00000001ff067899 */ /* 0x000fe40008011605 */
[----:B------:R-:W-:Y:S02]  /*2230*/  UIADD3 UR4, UPT, UPT, UR32, UR13, URZ ;  /* 0x0000000d20047290 */ /* 0x000fe4000fffe0ff */
[----:B------:R-:W-:Y:S02]  /*2240*/  ULEA UR6, UR24, UR6, 0x2 ;  /* 0x0000000618067291 */ /* 0x000fe4000f8e10ff */
[----:B------:R-:W-:-:S05]  /*2250*/  UISETP.NE.AND UP0, UPT, UR21, URZ, UPT ;  /* 0x000000ff1500728c */ /* 0x000fca000bf05270 */
[----:B---3--:R-:W2:Y:S01]  /*2260*/  LDTM.x32 R36, tmem[UR4+0x20] ;  /* 0x00002004002479ee */ /* 0x008ea200082c0000 */
[----:B-1----:R-:W1:Y:S01]  /*2270*/  LDTM.x32 R4, tmem[UR4] ;  /* 0x00000004000479ee */ /* 0x002e6200082c0000 */
[----:B------:R-:W-:-:S04]  /*2280*/  ULEA UR4, UR24, UR5, 0x2 ;  /* 0x0000000518047291 */ /* 0x000fc8000f8e10ff */
[----:B------:R-:W-:-:S04]  /*2290*/  USHF.R.S32.HI UR12, URZ, 0x1f, UR4 ;  /* 0x0000001fff0c7899 */ /* 0x000fc80008011404 */
[----:B------:R-:W-:-:S04]  /*22a0*/  ULEA.HI UR12, UR12, UR4, URZ, 0x2 ;  /* 0x000000040c0c7291 */ /* 0x000fc8000f8f10ff */
[----:B------:R-:W-:-:S04]  /*22b0*/  ULOP3.LUT UR12, UR12, 0xfffffffc, URZ, 0xc0, !UPT ;  /* 0xfffffffc0c0c7892 */ /* 0x000fc8000f8ec0ff */
[----:B------:R-:W-:Y:S02]  /*22c0*/  UIADD3 UR12, UPT, UPT, UR4, -UR12, URZ ;  /* 0x8000000c040c7290 */ /* 0x000fe4000fffe0ff */
[----:B------:R-:W-:Y:S01]  /*22d0*/  UIADD3 UR4, UPT, UPT, UR4, 0x1, URZ ;  /* 0x0000000104047890 */ /* 0x000fe2000fffe0ff */
[----:B--2---:R-:W-:Y:S01]  /*22e0*/  FMUL R53, R53, UR33 ;  /* 0x0000002135357c20 */ /* 0x004fe20008400000 */
[----:B-1----:R-:W-:Y:S01]  /*22f0*/  FMUL R9, R9, UR33 ;  /* 0x0000002109097c20 */ /* 0x002fe20008400000 */
[----:B------:R-:W-:Y:S01]  /*2300*/  FMUL R8, R8, UR33 ;  /* 0x0000002108087c20 */ /* 0x000fe20008400000 */
[----:B------:R-:W-:Y:S01]  /*2310*/  FMUL R74, R7, UR33 ;  /* 0x00000021074a7c20 */ /* 0x000fe20008400000 */
[----:B------:R-:W-:Y:S01]  /*2320*/  FMUL R75, R6, UR33 ;  /* 0x00000021064b7c20 */ /* 0x000fe20008400000 */
[----:B------:R-:W-:Y:S01]  /*2330*/  FMUL R76, R5, UR33 ;  /* 0x00000021054c7c20 */ /* 0x000fe20008400000 */
[----:B------:R-:W-:Y:S01]  /*2340*/  FMUL R77, R4, UR33 ;  /* 0x00000021044d7c20 */ /* 0x000fe20008400000 */
[----:B------:R-:W-:Y:S01]  /*2350*/  FMUL R11, R11, UR33 ;  /* 0x000000210b0b7c20 */ /* 0x000fe20008400000 */
[----:B------:R-:W-:Y:S01]  /*2360*/  FMUL R78, R10, UR33 ;  /* 0x000000210a4e7c20 */ /* 0x000fe20008400000 */
[----:B------:R-:W-:Y:S01]  /*2370*/  MOV R10, UR12 ;  /* 0x0000000c000a7c02 */ /* 0x000fe20008000f00 */
[----:B------:R-:W-:Y:S01]  /*2380*/  FMUL R54, R54, UR33 ;  /* 0x0000002136367c20 */ /* 0x000fe20008400000 */
[----:B------:R-:W-:Y:S01]  /*2390*/  F2FP.BF16.F32.PACK_AB R6, R9, R8 ;  /* 0x000000080906723e */ /* 0x000fe200000010ff */
[----:B------:R-:W-:Y:S01]  /*23a0*/  FMUL R82, R53, -1.4426950216293334961 ;  /* 0xbfb8aa3b35527820 */ /* 0x000fe20000400000 */
[----:B------:R-:W-:Y:S01]  /*23b0*/  F2FP.BF16.F32.PACK_AB R5, R74, R75 ;  /* 0x0000004b4a05723e */ /* 0x000fe200000010ff */
[----:B------:R-:W-:Y:S01]  /*23c0*/  FMUL R13, R13, UR33 ;  /* 0x000000210d0d7c20 */ /* 0x000fe20008400000 */
[----:B------:R-:W-:Y:S01]  /*23d0*/  F2FP.BF16.F32.PACK_AB R4, R76, R77 ;  /* 0x0000004d4c04723e */ /* 0x000fe200000010ff */
[----:B------:R-:W-:Y:S01]  /*23e0*/  FMUL R12, R12, UR33 ;  /* 0x000000210c0c7c20 */ /* 0x000fe20008400000 */
[----:B------:R-:W-:Y:S01]  /*23f0*/  F2FP.BF16.F32.PACK_AB R7, R11, R78 ;  /* 0x0000004e0b07723e */ /* 0x000fe200000010ff */
[----:B------:R-:W-:Y:S01]  /*2400*/  FMUL R79, R15, UR33 ;  /* 0x000000210f4f7c20 */ /* 0x000fe20008400000 */
[----:B------:R-:W-:Y:S01]  /*2410*/  LEA R80, R10, R2, 0xd ;  /* 0x000000020a507211 */ /* 0x000fe200078e68ff */
[----:B------:R-:W-:Y:S01]  /*2420*/  FMUL R14, R14, UR33 ;  /* 0x000000210e0e7c20 */ /* 0x000fe20008400000 */
[----:B------:R-:W-:Y:S01]  /*2430*/  FMUL R17, R17, UR33 ;  /* 0x0000002111117c20 */ /* 0x000fe20008400000 */
[----:B------:R-:W-:Y:S01]  /*2440*/  FMUL R16, R16, UR33 ;  /* 0x0000002110107c20 */ /* 0x000fe20008400000 */
[----:B------:R-:W-:Y:S01]  /*2450*/  FMUL R19, R19, UR33 ;  /* 0x0000002113137c20 */ /* 0x000fe20008400000 */
[----:B------:R1:W-:Y:S01]  /*2460*/  STS.128 [R80], R4 ;  /* 0x0000000450007388 */ /* 0x0003e20000000c00 */
[----:B------:R-:W-:Y:S01]  /*2470*/  FMUL R90, R54, -1.4426950216293334961 ;  /* 0xbfb8aa3b365a7820 */ /* 0x000fe20000400000 */
[----:B------:R2:W3:Y:S01]  /*2480*/  MUFU.EX2 R15, R82 ;  /* 0x00000052000f7308 */ /* 0x0004e20000000800 */
[----:B------:R-:W-:Y:S01]  /*2490*/  FMUL R21, R21, UR33 ;  /* 0x0000002115157c20 */ /* 0x000fe20008400000 */
[----:B------:R-:W-:Y:S01]  /*24a0*/  FMUL R20, R20, UR33 ;  /* 0x0000002114147c20 */ /* 0x000fe20008400000 */
[----:B------:R-:W-:Y:S01]  /*24b0*/  FMUL R23, R23, UR33 ;  /* 0x0000002117177c20 */ /* 0x000fe20008400000 */
[----:B------:R-:W-:Y:S01]  /*24c0*/  FMUL R22, R22, UR33 ;  /* 0x0000002116167c20 */ /* 0x000fe20008400000 */
[----:B------:R-:W-:Y:S01]  /*24d0*/  FMUL R25, R25, UR33 ;  /* 0x0000002119197c20 */ /* 0x000fe20008400000 */
[----:B------:R-:W-:Y:S01]  /*24e0*/  FMUL R24, R24, UR33 ;  /* 0x0000002118187c20 */ /* 0x000fe20008400000 */
[----:B------:R-:W-:Y:S01]  /*24f0*/  FMUL R27, R27, UR33 ;  /* 0x000000211b1b7c20 */ /* 0x000fe20008400000 */
[----:B------:R-:W-:Y:S01]  /*2500*/  MUFU.EX2 R90, R90 ;  /* 0x0000005a005a7308 */ /* 0x000fe20000000800 */
[----:B------:R-:W-:Y:S01]  /*2510*/  FMUL R52, R52, UR33 ;  /* 0x0000002134347c20 */ /* 0x000fe20008400000 */
[----:B------:R-:W-:Y:S01]  /*2520*/  FMUL R46, R46, UR33 ;  /* 0x000000212e2e7c20 */ /* 0x000fe20008400000 */
[----:B------:R-:W-:Y:S01]  /*2530*/  LEA R87, R10, R68, 0xd ;  /* 0x000000440a577211 */ /* 0x000fe200078e68ff */
[----:B------:R-:W-:Y:S01]  /*2540*/  FMUL R56, R56, UR33 ;  /* 0x0000002138387c20 */ /* 0x000fe20008400000 */
[----:B------:R-:W-:Y:S01]  /*2550*/  FMUL R83, R52, -1.4426950216293334961 ;  /* 0xbfb8aa3b34537820 */ /* 0x000fe20000400000 */
[----:B------:R-:W-:Y:S01]  /*2560*/  FMUL R91, R46, -1.4426950216293334961 ;  /* 0xbfb8aa3b2e5b7820 */ /* 0x000fe20000400000 */
[----:B------:R-:W-:Y:S01]  /*2570*/  FMUL R55, R55, UR33 ;  /* 0x0000002137377c20 */ /* 0x000fe20008400000 */
[----:B------:R-:W-:Y:S01]  /*2580*/  FMUL R57, R57, UR33 ;  /* 0x0000002139397c20 */ /* 0x000fe20008400000 */
[----:B--2---:R-:W-:Y:S01]  /*2590*/  LEA R82, R10, R3, 0xd ;  /* 0x000000030a527211 */ /* 0x004fe200078e68ff */
[----:B------:R-:W-:Y:S01]  /*25a0*/  FMUL R44, R44, UR33 ;  /* 0x000000212c2c7c20 */ /* 0x000fe20008400000 */
[----:B------:R-:W-:Y:S01]  /*25b0*/  FMUL R81, R55, -1.4426950216293334961 ;  /* 0xbfb8aa3b37517820 */ /* 0x000fe20000400000 */
[----:B------:R-:W-:Y:S01]  /*25c0*/  FMUL R85, R57, -1.4426950216293334961 ;  /* 0xbfb8aa3b39557820 */ /* 0x000fe20000400000 */
[----:B------:R-:W-:Y:S01]  /*25d0*/  FMUL R47, R47, UR33 ;  /* 0x000000212f2f7c20 */ /* 0x000fe20008400000 */
[----:B------:R-:W-:Y:S01]  /*25e0*/  FMUL R86, R44, -1.4426950216293334961 ;  /* 0xbfb8aa3b2c567820 */ /* 0x000fe20000400000 */
[----:B---3--:R-:W-:Y:S01]  /*25f0*/  FADD R93, R15, 1 ;  /* 0x3f8000000f5d7421 */ /* 0x008fe20000000000 */
[----:B------:R-:W-:Y:S01]  /*2600*/  FMUL R38, R38, UR33 ;  /* 0x0000002126267c20 */ /* 0x000fe20008400000 */
[----:B------:R-:W-:Y:S01]  /*2610*/  MUFU.EX2 R81, R81 ;  /* 0x0000005100517308 */ /* 0x000fe20000000800 */
[----:B------:R-:W-:Y:S01]  /*2620*/  FMUL R48, R48, UR33 ;  /* 0x0000002130307c20 */ /* 0x000fe20008400000 */
[----:B------:R-:W-:Y:S01]  /*2630*/  FMUL R49, R49, UR33 ;  /* 0x0000002131317c20 */ /* 0x000fe20008400000 */
[----:B------:R-:W-:Y:S01]  /*2640*/  FMUL R45, R45, UR33 ;  /* 0x000000212d2d7c20 */ /* 0x000fe20008400000 */
[----:B-1----:R-:W-:Y:S01]  /*2650*/  FMUL R80, R18, UR33 ;  /* 0x0000002112507c20 */ /* 0x002fe20008400000 */
[----:B------:R-:W-:Y:S01]  /*2660*/  F2FP.BF16.F32.PACK_AB R4, R13, R12 ;  /* 0x0000000c0d04723e */ /* 0x000fe200000010ff */
[----:B------:R-:W-:Y:S01]  /*2670*/  FMUL R51, R51, UR33 ;  /* 0x0000002133337c20 */ /* 0x000fe20008400000 */
[----:B------:R-:W-:Y:S01]  /*2680*/  F2FP.BF16.F32.PACK_AB R5, R79, R14 ;  /* 0x0000000e4f05723e */ /* 0x000fe200000010ff */
[----:B------:R1:W2:Y:S01]  /*2690*/  MUFU.EX2 R18, R83 ;  /* 0x0000005300127308 */ /* 0x0002a20000000800 */
[----:B------:R-:W-:Y:S01]  /*26a0*/  F2FP.BF16.F32.PACK_AB R6, R17, R16 ;  /* 0x000000101106723e */ /* 0x000fe200000010ff */
[----:B------:R-:W-:Y:S01]  /*26b0*/  FMUL R84, R45, -1.4426950216293334961 ;  /* 0xbfb8aa3b2d547820 */ /* 0x000fe20000400000 */
[----:B------:R-:W-:Y:S01]  /*26c0*/  F2FP.BF16.F32.PACK_AB R7, R19, R80 ;  /* 0x000000501307723e */ /* 0x000fe200000010ff */
[----:B------:R-:W-:Y:S01]  /*26d0*/  FMUL R88, R51, -1.4426950216293334961 ;  /* 0xbfb8aa3b33587820 */ /* 0x000fe20000400000 */
[----:B------:R-:W-:Y:S01]  /*26e0*/  FMUL R50, R50, UR33 ;  /* 0x0000002132327c20 */ /* 0x000fe20008400000 */
[----:B------:R-:W-:Y:S01]  /*26f0*/  FMUL R39, R39, UR33 ;  /* 0x0000002127277c20 */ /* 0x000fe20008400000 */
[----:B------:R-:W-:Y:S01]  /*2700*/  FMUL R42, R42, UR33 ;  /* 0x000000212a2a7c20 */ /* 0x000fe20008400000 */
[----:B------:R3:W-:Y:S01]  /*2710*/  STS.128 [R82], R4 ;  /* 0x0000000452007388 */ /* 0x0007e20000000c00 */
[----:B------:R-:W4:Y:S01]  /*2720*/  MUFU.EX2 R86, R86 ;  /* 0x0000005600567308 */ /* 0x000f220000000800 */
[----:B------:R-:W-:Y:S01]  /*2730*/  FMUL R89, R50, -1.4426950216293334961 ;  /* 0xbfb8aa3b32597820 */ /* 0x000fe20000400000 */
[----:B------:R-:W-:Y:S01]  /*2740*/  FMUL R43, R43, UR33 ;  /* 0x000000212b2b7c20 */ /* 0x000fe20008400000 */
[----:B------:R-:W-:Y:S01]  /*2750*/  FMUL R36, R36, UR33 ;  /* 0x0000002124247c20 */ /* 0x000fe20008400000 */
[----:B------:R-:W-:Y:S01]  /*2760*/  FMUL R37, R37, UR33 ;  /* 0x0000002125257c20 */ /* 0x000fe20008400000 */
[----:B------:R-:W-:Y:S01]  /*2770*/  FMUL R58, R58, UR33 ;  /* 0x000000213a3a7c20 */ /* 0x000fe20008400000 */
[----:B------:R-:W-:Y:S01]  /*2780*/  FMUL R61, R61, UR33 ;  /* 0x000000213d3d7c20 */ /* 0x000fe20008400000 */
[----:B------:R-:W-:Y:S01]  /*2790*/  FMUL R64, R64, UR33 ;  /* 0x0000002140407c20 */ /* 0x000fe20008400000 */
[----:B-1----:R-:W-:Y:S01]  /*27a0*/  FMUL R83, R56, -1.4426950216293334961 ;  /* 0xbfb8aa3b38537820 */ /* 0x002fe20000400000 */
[----:B--2---:R-:W-:Y:S01]  /*27b0*/  FADD R92, R18, 1 ;  /* 0x3f800000125c7421 */ /* 0x004fe20000000000 */
[----:B------:R-:W-:Y:S01]  /*27c0*/  MUFU.EX2 R84, R84 ;  /* 0x0000005400547308 */ /* 0x000fe20000000800 */
[----:B------:R-:W-:Y:S01]  /*27d0*/  FMUL R67, R67, UR33 ;  /* 0x0000002143437c20 */ /* 0x000fe20008400000 */
[----:B------:R-:W-:Y:S01]  /*27e0*/  USHF.R.S32.HI UR8, URZ, 0x1f, UR4 ;  /* 0x0000001fff087899 */ /* 0x000fe20008011404 */
[----:B------:R-:W-:Y:S01]  /*27f0*/  FMUL R28, R28, UR33 ;  /* 0x000000211c1c7c20 */ /* 0x000fe20008400000 */
[----:B------:R-:W-:-:S02]  /*2800*/  FMUL R29, R29, UR33 ;  /* 0x000000211d1d7c20 */ /* 0x000fc40008400000 */
[----:B------:R-:W-:Y:S01]  /*2810*/  ULEA.HI UR8, UR8, UR4, URZ, 0x2 ;  /* 0x0000000408087291 */ /* 0x000fe2000f8f10ff */
[----:B----4-:R-:W-:Y:S01]  /*2820*/  FADD R86, R86, 1 ;  /* 0x3f80000056567421 */ /* 0x010fe20000000000 */
[----:B------:R-:W1:Y:S02]  /*2830*/  MUFU.EX2 R83, R83 ;  /* 0x0000005300537308 */ /* 0x000e640000000800 */
[----:B------:R-:W-:-:S04]  /*2840*/  ULOP3.LUT UR8, UR8, 0xfffffffc, URZ, 0xc0, !UPT ;  /* 0xfffffffc08087892 */ /* 0x000fc8000f8ec0ff */
[----:B------:R-:W-:Y:S02]  /*2850*/  UIADD3 UR8, UPT, UPT, UR4, -UR8, URZ ;  /* 0x8000000804087290 */ /* 0x000fe4000fffe0ff */
[----:B------:R2:W4:Y:S01]  /*2860*/  MUFU.RCP R18, R93 ;  /* 0x0000005d00127308 */ /* 0x0005220000001000 */
[----:B------:R-:W-:Y:S01]  /*2870*/  ULEA.HI UR4, UR6, UR6, URZ, 0x1 ;  /* 0x0000000606047291 */ /* 0x000fe2000f8f08ff */
[----:B---3--:R-:W-:Y:S01]  /*2880*/  FMUL R82, R26, UR33 ;  /* 0x000000211a527c20 */ /* 0x008fe20008400000 */
[----:B------:R-:W-:Y:S02]  /*2890*/  F2FP.BF16.F32.PACK_AB R4, R21, R20 ;  /* 0x000000141504723e */ /* 0x000fe400000010ff */
[----:B------:R-:W-:Y:S01]  /*28a0*/  ULOP3.LUT UR4, UR4, 0xfffffffe, URZ, 0xc0, !UPT ;  /* 0xfffffffe04047892 */ /* 0x000fe2000f8ec0ff */
[----:B------:R-:W-:Y:S02]  /*28b0*/  F2FP.BF16.F32.PACK_AB R5, R23, R22 ;  /* 0x000000161705723e */ /* 0x000fe400000010ff */
[----:B------:R3:W-:Y:S01]  /*28c0*/  MUFU.EX2 R26, R85 ;  /* 0x00000055001a7308 */ /* 0x0007e20000000800 */
[----:B------:R-:W-:Y:S01]  /*28d0*/  F2FP.BF16.F32.PACK_AB R6, R25, R24 ;  /* 0x000000181906723e */ /* 0x000fe200000010ff */
[----:B-1----:R-:W-:Y:S01]  /*28e0*/  FADD R83, R83, 1 ;  /* 0x3f80000053537421 */ /* 0x002fe20000000000 */
[----:B------:R-:W-:Y:S01]  /*28f0*/  F2FP.BF16.F32.PACK_AB R7, R27, R82 ;  /* 0x000000521b07723e */ /* 0x000fe200000010ff */
[----:B------:R-:W-:-:S04]  /*2900*/  UIADD3 UR4, UPT, UPT, UR6, -UR4, URZ ;  /* 0x8000000406047290 */ /* 0x000fc8000fffe0ff */
[----:B------:R1:W-:Y:S01]  /*2910*/  STS.128 [R87], R4 ;  /* 0x0000000457007388 */ /* 0x0003e20000000c00 */
[----:B--2---:R-:W-:Y:S01]  /*2920*/  FMUL R93, R38, -1.4426950216293334961 ;  /* 0xbfb8aa3b265d7820 */ /* 0x004fe20000400000 */
[----:B------:R-:W-:Y:S01]  /*2930*/  MUFU.EX2 R88, R88 ;  /* 0x0000005800587308 */ /* 0x000fe20000000800 */
[----:B----4-:R-:W-:-:S04]  /*2940*/  FMUL R18, R53, R18 ;  /* 0x0000001235127220 */ /* 0x010fc80000400000 */
[----:B------:R-:W-:Y:S01]  /*2950*/  FMUL R21, R21, R18 ;  /* 0x0000001215157220 */ /* 0x000fe20000400000 */
[----:B---3--:R-:W-:Y:S02]  /*2960*/  FMUL R85, R47, -1.4426950216293334961 ;  /* 0xbfb8aa3b2f557820 */ /* 0x008fe40000400000 */
[----:B------:R-:W2:Y:S08]  /*2970*/  MUFU.EX2 R89, R89 ;  /* 0x0000005900597308 */ /* 0x000eb00000000800 */
[----:B------:R-:W3:Y:S01]  /*2980*/  MUFU.EX2 R85, R85 ;  /* 0x0000005500557308 */ /* 0x000ee20000000800 */
[----:B--2---:R-:W-:-:S07]  /*2990*/  FADD R89, R89, 1 ;  /* 0x3f80000059597421 */ /* 0x004fce0000000000 */
[----:B-1----:R1:W-:Y:S01]  /*29a0*/  MUFU.EX2 R4, R91 ;  /* 0x0000005b00047308 */ /* 0x0023e20000000800 */
[----:B------:R-:W-:Y:S01]  /*29b0*/  FMUL R6, R41, UR33 ;  /* 0x0000002129067c20 */ /* 0x000fe20008400000 */
[----:B------:R-:W-:Y:S01]  /*29c0*/  FMUL R87, R48, -1.4426950216293334961 ;  /* 0xbfb8aa3b30577820 */ /* 0x000fe20000400000 */
[----:B------:R-:W-:Y:S01]  /*29d0*/  FMUL R7, R49, -1.4426950216293334961 ;  /* 0xbfb8aa3b31077820 */ /* 0x000fe20000400000 */
[----:B---3--:R-:W-:Y:S01]  /*29e0*/  FADD R85, R85, 1 ;  /* 0x3f80000055557421 */ /* 0x008fe20000000000 */
[----:B------:R-:W-:-:S03]  /*29f0*/  FMUL R15, R6, -1.4426950216293334961 ;  /* 0xbfb8aa3b060f7820 */ /* 0x000fc60000400000 */
[----:B------:R-:W2:Y:S08]  /*2a00*/  MUFU.RCP R5, R92 ;  /* 0x0000005c00057308 */ /* 0x000eb00000001000 */
[----:B------:R-:W3:Y:S01]  /*2a10*/  MUFU.EX2 R87, R87 ;  /* 0x0000005700577308 */ /* 0x000ee20000000800 */
[----:B-1----:R-:W-:Y:S01]  /*2a20*/  FADD R91, R90, 1 ;  /* 0x3f8000005a5b7421 */ /* 0x002fe20000000000 */
[----:B------:R-:W-:Y:S01]  /*2a30*/  FADD R90, R81, 1 ;  /* 0x3f800000515a7421 */ /* 0x000fe20000000000 */
[----:B------:R-:W-:-:S05]  /*2a40*/  FMUL R81, R39, -1.4426950216293334961 ;  /* 0xbfb8aa3b27517820 */ /* 0x000fca0000400000 */
[----:B------:R-:W1:Y:S01]  /*2a50*/  MUFU.RCP R41, R91 ;  /* 0x0000005b00297308 */ /* 0x000e620000001000 */
[----:B--2---:R-:W-:Y:S01]  /*2a60*/  FMUL R5, R52, R5 ;  /* 0x0000000534057220 */ /* 0x004fe20000400000 */
[----:B------:R-:W-:-:S03]  /*2a70*/  FADD R92, R26, 1 ;  /* 0x3f8000001a5c7421 */ /* 0x000fc60000000000 */
[----:B------:R-:W-:Y:S01]  /*2a80*/  FMUL R20, R20, R5 ;  /* 0x0000000514147220 */ /* 0x000fe20000400000 */
[----:B------:R-:W-:Y:S02]  /*2a90*/  FMUL R5, R40, UR33 ;  /* 0x0000002128057c20 */ /* 0x000fe40008400000 */
[----:B------:R-:W2:Y:S01]  /*2aa0*/  MUFU.RCP R40, R90 ;  /* 0x0000005a00287308 */ /* 0x000ea20000001000 */
[----:B---3--:R-:W-:Y:S01]  /*2ab0*/  FADD R87, R87, 1 ;  /* 0x3f80000057577421 */ /* 0x008fe20000000000 */
[----:B------:R-:W-:Y:S01]  /*2ac0*/  FMUL R18, R5, -1.4426950216293334961 ;  /* 0xbfb8aa3b05127820 */ /* 0x000fe20000400000 */
[----:B------:R-:W-:-:S05]  /*2ad0*/  F2FP.BF16.F32.PACK_AB R20, R21, R20 ;  /* 0x000000141514723e */ /* 0x000fca00000010ff */
[----:B------:R-:W-:Y:S01]  /*2ae0*/  MUFU.EX2 R90, R93 ;  /* 0x0000005d005a7308 */ /* 0x000fe20000000800 */
[----:B-1----:R-:W-:Y:S01]  /*2af0*/  FMUL R41, R54, R41 ;  /* 0x0000002936297220 */ /* 0x002fe20000400000 */
[----:B------:R-:W-:-:S03]  /*2b00*/  FMUL R91, R37, -1.4426950216293334961 ;  /* 0xbfb8aa3b255b7820 */ /* 0x000fc60000400000 */
[----:B------:R-:W-:-:S03]  /*2b10*/  FMUL R22, R22, R41 ;  /* 0x0000002916167220 */ /* 0x000fc60000400000 */
[----:B------:R-:W1:Y:S01]  /*2b20*/  MUFU.RCP R41, R83 ;  /* 0x0000005300297308 */ /* 0x000e620000001000 */
[----:B--2---:R-:W-:-:S04]  /*2b30*/  FMUL R40, R55, R40 ;  /* 0x0000002837287220 */ /* 0x004fc80000400000 */
[----:B------:R-:W-:Y:S01]  /*2b40*/  FMUL R23, R23, R40 ;  /* 0x0000002817177220 */ /* 0x000fe20000400000 */
[----:B------:R-:W-:Y:S01]  /*2b50*/  FADD R40, R84, 1 ;  /* 0x3f80000054287421 */ /* 0x000fe20000000000 */
[----:B------:R-:W-:Y:S01]  /*2b60*/  FMUL R84, R36, -1.4426950216293334961 ;  /* 0xbfb8aa3b24547820 */ /* 0x000fe20000400000 */
[----:B------:R-:W-:Y:S02]  /*2b70*/  MUFU.EX2 R7, R7 ;  /* 0x0000000700077308 */ /* 0x000fe40000000800 */
[----:B------:R-:W-:-:S06]  /*2b80*/  F2FP.BF16.F32.PACK_AB R21, R23, R22 ;  /* 0x000000161715723e */ /* 0x000fcc00000010ff */
[----:B------:R-:W2:Y:S01]  /*2b90*/  MUFU.RCP R26, R92 ;  /* 0x0000005c001a7308 */ /* 0x000ea20000001000 */
[----:B-1----:R-:W-:Y:S01]  /*2ba0*/  FMUL R93, R56, R41 ;  /* 0x00000029385d7220 */ /* 0x002fe20000400000 */
[----:B------:R-:W-:-:S03]  /*2bb0*/  FMUL R83, R59, UR33 ;  /* 0x000000213b537c20 */ /* 0x000fc60008400000 */
[----:B------:R-:W-:Y:S01]  /*2bc0*/  FMUL R24, R24, R93 ;  /* 0x0000005d18187220 */ /* 0x000fe20000400000 */
[----:B------:R-:W-:Y:S01]  /*2bd0*/  FADD R93, R4, 1 ;  /* 0x3f800000045d7421 */ /* 0x000fe20000000000 */
[----:B------:R-:W-:Y:S01]  /*2be0*/  FMUL R4, R43, -1.4426950216293334961 ;  /* 0xbfb8aa3b2b047820 */ /* 0x000fe20000400000 */
[----:B------:R-:W1:Y:S08]  /*2bf0*/  MUFU.RCP R41, R86 ;  /* 0x0000005600297308 */ /* 0x000e700000001000 */
[----:B------:R-:W3:Y:S01]  /*2c00*/  MUFU.RCP R86, R85 ;  /* 0x0000005500567308 */ /* 0x000ee20000001000 */
[----:B--2---:R-:W-:Y:S01]  /*2c10*/  FMUL R26, R57, R26 ;  /* 0x0000001a391a7220 */ /* 0x004fe20000400000 */
[----:B------:R-:W-:-:S03]  /*2c20*/  FMUL R92, R61, -1.4426950216293334961 ;  /* 0xbfb8aa3b3d5c7820 */ /* 0x000fc60000400000 */
[----:B------:R-:W-:-:S03]  /*2c30*/  FMUL R25, R25, R26 ;  /* 0x0000001a19197220 */ /* 0x000fc60000400000 */
[----:B------:R-:W2:Y:S01]  /*2c40*/  MUFU.RCP R85, R87 ;  /* 0x0000005700557308 */ /* 0x000ea20000001000 */
[----:B-1----:R-:W-:Y:S01]  /*2c50*/  FMUL R41, R44, R41 ;  /* 0x000000292c297220 */ /* 0x002fe20000400000 */
[----:B------:R-:W-:-:S03]  /*2c60*/  F2FP.BF16.F32.PACK_AB R22, R25, R24 ;  /* 0x000000181916723e */ /* 0x000fc600000010ff */
[----:B------:R-:W-:Y:S01]  /*2c70*/  FMUL R26, R12, R41 ;  /* 0x000000290c1a7220 */ /* 0x000fe20000400000 */
[----:B------:R-:W-:Y:S02]  /*2c80*/  FMUL R12, R42, -1.4426950216293334961 ;  /* 0xbfb8aa3b2a0c7820 */ /* 0x000fe40000400000 */
[----:B------:R-:W1:Y:S01]  /*2c90*/  MUFU.EX2 R18, R18 ;  /* 0x0000001200127308 */ /* 0x000e620000000800 */
[----:B---3--:R-:W-:-:S04]  /*2ca0*/  FMUL R86, R47, R86 ;  /* 0x000000562f567220 */ /* 0x008fc80000400000 */
[----:B------:R-:W-:Y:S01]  /*2cb0*/  FMUL R59, R79, R86 ;  /* 0x000000564f3b7220 */ /* 0x000fe20000400000 */
[----:B------:R-:W-:Y:S01]  /*2cc0*/  FADD R79, R7, 1 ;  /* 0x3f800000074f7421 */ /* 0x000fe20000000000 */
[----:B------:R-:W-:Y:S01]  /*2cd0*/  FMUL R86, R60, UR33 ;  /* 0x000000213c567c20 */ /* 0x000fe20008400000 */
[----:B------:R-:W-:Y:S01]  /*2ce0*/  MUFU.EX2 R15, R15 ;  /* 0x0000000f000f7308 */ /* 0x000fe20000000800 */
[----:B--2---:R-:W-:Y:S01]  /*2cf0*/  FMUL R7, R48, R85 ;  /* 0x0000005530077220 */ /* 0x004fe20000400000 */
[----:B------:R-:W-:-:S03]  /*2d00*/  FMUL R87, R65, UR33 ;  /* 0x0000002141577c20 */ /* 0x000fc60008400000 */
[----:B------:R-:W-:Y:S01]  /*2d10*/  FMUL R60, R16, R7 ;  /* 0x00000007103c7220 */ /* 0x000fe20000400000 */
[----:B------:R-:W-:Y:S01]  /*2d20*/  FADD R16, R88, 1 ;  /* 0x3f80000058107421 */ /* 0x000fe20000000000 */
[----:B------:R-:W-:Y:S01]  /*2d30*/  FMUL R7, R86, -1.4426950216293334961 ;  /* 0xbfb8aa3b56077820 */ /* 0x000fe20000400000 */
[----:B------:R-:W2:Y:S01]  /*2d40*/  MUFU.RCP R79, R79 ;  /* 0x0000004f004f7308 */ /* 0x000ea20000001000 */
[----:B-1----:R-:W-:-:S07]  /*2d50*/  FADD R18, R18, 1 ;  /* 0x3f80000012127421 */ /* 0x002fce0000000000 */
[----:B------:R-:W1:Y:S08]  /*2d60*/  MUFU.RCP R40, R40 ;  /* 0x0000002800287308 */ /* 0x000e700000001000 */
[----:B------:R3:W4:Y:S01]  /*2d70*/  MUFU.RCP R85, R89 ;  /* 0x0000005900557308 */ /* 0x0007220000001000 */
[----:B--2---:R-:W-:-:S04]  /*2d80*/  FMUL R88, R49, R79 ;  /* 0x0000004f31587220 */ /* 0x004fc80000400000 */
[----:B------:R-:W-:Y:S01]  /*2d90*/  FMUL R79, R17, R88 ;  /* 0x00000058114f7220 */ /* 0x000fe20000400000 */
[----:B------:R-:W-:Y:S01]  /*2da0*/  FADD R17, R90, 1 ;  /* 0x3f8000005a117421 */ /* 0x000fe20000000000 */
[----:B------:R-:W-:Y:S01]  /*2db0*/  FMUL R90, R66, UR33 ;  /* 0x00000021425a7c20 */ /* 0x000fe20008400000 */
[----:B------:R-:W2:Y:S01]  /*2dc0*/  MUFU.RCP R16, R16 ;  /* 0x0000001000107308 */ /* 0x000ea20000001000 */
[----:B-1----:R-:W-:-:S04]  /*2dd0*/  FMUL R40, R45, R40 ;  /* 0x000000282d287220 */ /* 0x002fc80000400000 */
[----:B------:R-:W-:Y:S01]  /*2de0*/  FMUL R41, R13, R40 ;  /* 0x000000280d297220 */ /* 0x000fe20000400000 */
[----:B------:R-:W-:Y:S02]  /*2df0*/  FMUL R13, R83, -1.4426950216293334961 ;  /* 0xbfb8aa3b530d7820 */ /* 0x000fe40000400000 */
[----:B------:R-:W1:Y:S01]  /*2e00*/  MUFU.RCP R17, R17 ;  /* 0x0000001100117308 */ /* 0x000e620000001000 */
[----:B---3--:R-:W-:Y:S01]  /*2e10*/  FADD R89, R15, 1 ;  /* 0x3f8000000f597421 */ /* 0x008fe20000000000 */
[----:B----4-:R-:W-:Y:S01]  /*2e20*/  FMUL R85, R50, R85 ;  /* 0x0000005532557220 */ /* 0x010fe20000400000 */
[----:B------:R-:W-:Y:S02]  /*2e30*/  F2FP.BF16.F32.PACK_AB R24, R41, R26 ;  /* 0x0000001a2918723e */ /* 0x000fe400000010ff */
[----:B------:R-:W-:Y:S01]  /*2e40*/  F2FP.BF16.F32.PACK_AB R26, R79, R60 ;  /* 0x0000003c4f1a723e */ /* 0x000fe200000010ff */
[----:B------:R-:W-:Y:S01]  /*2e50*/  FMUL R80, R80, R85 ;  /* 0x0000005550507220 */ /* 0x000fe20000400000 */
[----:B------:R-:W-:Y:S01]  /*2e60*/  FMUL R85, R63, UR33 ;  /* 0x000000213f557c20 */ /* 0x000fe20008400000 */
[----:B------:R-:W3:Y:S01]  /*2e70*/  MUFU.EX2 R81, R81 ;  /* 0x0000005100517308 */ /* 0x000ee20000000800 */
[----:B--2---:R-:W-:-:S02]  /*2e80*/  FMUL R88, R51, R16 ;  /* 0x0000001033587220 */ /* 0x004fc40000400000 */
[----:B------:R-:W-:Y:S02]  /*2e90*/  FMUL R15, R85, -1.4426950216293334961 ;  /* 0xbfb8aa3b550f7820 */ /* 0x000fe40000400000 */
[----:B------:R-:W-:Y:S01]  /*2ea0*/  FMUL R63, R19, R88 ;  /* 0x00000058133f7220 */ /* 0x000fe20000400000 */
[----:B------:R-:W-:Y:S02]  /*2eb0*/  FMUL R88, R62, UR33 ;  /* 0x000000213e587c20 */ /* 0x000fe40008400000 */
[----:B------:R-:W2:Y:S01]  /*2ec0*/  MUFU.RCP R93, R93 ;  /* 0x0000005d005d7308 */ /* 0x000ea20000001000 */
[----:B-1----:R-:W-:Y:S01]  /*2ed0*/  FMUL R17, R38, R17 ;  /* 0x0000001126117220 */ /* 0x002fe20000400000 */
[----:B------:R-:W-:-:S03]  /*2ee0*/  FMUL R16, R88, -1.4426950216293334961 ;  /* 0xbfb8aa3b58107820 */ /* 0x000fc60000400000 */
[----:B------:R-:W-:Y:S01]  /*2ef0*/  FMUL R66, R75, R17 ;  /* 0x000000114b427220 */ /* 0x000fe20000400000 */
[----:B------:R-:W-:Y:S02]  /*2f00*/  FMUL R17, R90, -1.4426950216293334961 ;  /* 0xbfb8aa3b5a117820 */ /* 0x000fe40000400000 */
[----:B------:R-:W1:Y:S01]  /*2f10*/  MUFU.EX2 R12, R12 ;  /* 0x0000000c000c7308 */ /* 0x000e620000000800 */
[----:B---3--:R-:W-:-:S07]  /*2f20*/  FADD R75, R81, 1 ;  /* 0x3f800000514b7421 */ /* 0x008fce0000000000 */
[----:B------:R-:W3:Y:S01]  /*2f30*/  MUFU.RCP R18, R18 ;  /* 0x0000001200127308 */ /* 0x000ee20000001000 */
[----:B--2---:R-:W-:-:S04]  /*2f40*/  FMUL R93, R46, R93 ;  /* 0x0000005d2e5d7220 */ /* 0x004fc80000400000 */
[----:B------:R-:W-:Y:S01]  /*2f50*/  FMUL R40, R14, R93 ;  /* 0x0000005d0e287220 */ /* 0x000fe20000400000 */
[----:B------:R-:W-:Y:S02]  /*2f60*/  FMUL R14, R58, -1.4426950216293334961 ;  /* 0xbfb8aa3b3a0e7820 */ /* 0x000fe40000400000 */
[----:B------:R-:W2:Y:S01]  /*2f70*/  MUFU.EX2 R4, R4 ;  /* 0x0000000400047308 */ /* 0x000ea20000000800 */
[----:B-1----:R-:W-:Y:S01]  /*2f80*/  FADD R81, R12, 1 ;  /* 0x3f8000000c517421 */ /* 0x002fe20000000000 */
[----:B------:R-:W-:-:S06]  /*2f90*/  F2FP.BF16.F32.PACK_AB R25, R59, R40 ;  /* 0x000000283b19723e */ /* 0x000fcc00000010ff */
[----:B------:R-:W1:Y:S01]  /*2fa0*/  MUFU.RCP R89, R89 ;  /* 0x0000005900597308 */ /* 0x000e620000001000 */
[----:B---3--:R-:W-:-:S04]  /*2fb0*/  FMUL R19, R5, R18 ;  /* 0x0000001205137220 */ /* 0x008fc80000400000 */
[----:B------:R-:W-:Y:S01]  /*2fc0*/  FMUL R62, R8, R19 ;  /* 0x00000013083e7220 */ /* 0x000fe20000400000 */
[----:B------:R-:W-:Y:S02]  /*2fd0*/  FMUL R8, R87, -1.4426950216293334961 ;  /* 0xbfb8aa3b57087820 */ /* 0x000fe40000400000 */
[----:B------:R-:W3:Y:S01]  /*2fe0*/  MUFU.EX2 R84, R84 ;  /* 0x0000005400547308 */ /* 0x000ee20000000800 */
[----:B--2---:R-:W-:-:S07]  /*2ff0*/  FADD R4, R4, 1 ;  /* 0x3f80000004047421 */ /* 0x004fce0000000000 */
[----:B------:R-:W2:Y:S01]  /*3000*/  MUFU.EX2 R91, R91 ;  /* 0x0000005b005b7308 */ /* 0x000ea20000000800 */
[C---:B-1----:R-:W-:Y:S01]  /*3010*/  FMUL R18, R6.reuse, R89 ;  /* 0x0000005906127220 */ /* 0x042fe20000400000 */
[----:B------:R-:W-:Y:S02]  /*3020*/  F2FP.BF16.F32.PACK_AB R6, R6, R5 ;  /* 0x000000050606723e */ /* 0x000fe400000010ff */
[----:B------:R-:W-:Y:S01]  /*3030*/  F2FP.BF16.F32.PACK_AB R5, R39, R38 ;  /* 0x000000262705723e */ /* 0x000fe200000010ff */
[----:B------:R-:W-:Y:S01]  /*3040*/  FMUL R65, R9, R18 ;  /* 0x0000001209417220 */ /* 0x000fe20000400000 */
[----:B------:R-:W-:Y:S01]  /*3050*/  FMUL R18, R64, -1.4426950216293334961 ;  /* 0xbfb8aa3b40127820 */ /* 0x000fe20000400000 */
[----:B------:R-:W-:Y:S01]  /*3060*/  FMUL R9, R67, -1.4426950216293334961 ;  /* 0xbfb8aa3b43097820 */ /* 0x000fe20000400000 */
[----:B------:R-:W1:Y:S01]  /*3070*/  MUFU.EX2 R13, R13 ;  /* 0x0000000d000d7308 */ /* 0x000e620000000800 */
[----:B---3--:R-:W-:Y:S01]  /*3080*/  FADD R89, R84, 1 ;  /* 0x3f80000054597421 */ /* 0x008fe20000000000 */
[----:B------:R-:W-:-:S06]  /*3090*/  F2FP.BF16.F32.PACK_AB R62, R65, R62 ;  /* 0x0000003e413e723e */ /* 0x000fcc00000010ff */
[----:B------:R-:W3:Y:S01]  /*30a0*/  MUFU.RCP R75, R75 ;  /* 0x0000004b004b7308 */ /* 0x000ee20000001000 */
[----:B--2---:R-:W-:-:S07]  /*30b0*/  FADD R84, R91, 1 ;  /* 0x3f8000005b547421 */ /* 0x004fce0000000000 */
[----:B------:R-:W2:Y:S01]  /*30c0*/  MUFU.RCP R81, R81 ;  /* 0x0000005100517308 */ /* 0x000ea20000001000 */
[----:B-1----:R-:W-:-:S07]  /*30d0*/  FADD R12, R13, 1 ;  /* 0x3f8000000d0c7421 */ /* 0x002fce0000000000 */
[----:B------:R-:W1:Y:S01]  /*30e0*/  MUFU.EX2 R7, R7 ;  /* 0x0000000700077308 */ /* 0x000e620000000800 */
[----:B---3--:R-:W-:-:S04]  /*30f0*/  FMUL R75, R39, R75 ;  /* 0x0000004b274b7220 */ /* 0x008fc80000400000 */
[----:B------:R-:W-:-:S03]  /*3100*/  FMUL R75, R74, R75 ;  /* 0x0000004b4a4b7220 */ /* 0x000fc60000400000 */
[----:B------:R-:W3:Y:S01]  /*3110*/  MUFU.RCP R4, R4 ;  /* 0x0000000400047308 */ /* 0x000ee20000001000 */
[----:B--2---:R-:W-:-:S04]  /*3120*/  FMUL R81, R42, R81 ;  /* 0x000000512a517220 */ /* 0x004fc80000400000 */
[----:B------:R-:W-:-:S03]  /*3130*/  FMUL R78, R78, R81 ;  /* 0x000000514e4e7220 */ /* 0x000fc60000400000 */
[----:B------:R-:W2:Y:S01]  /*3140*/  MUFU.RCP R89, R89 ;  /* 0x0000005900597308 */ /* 0x000ea20000001000 */
[----:B-1----:R-:W-:-:S07]  /*3150*/  FADD R7, R7, 1 ;  /* 0x3f80000007077421 */ /* 0x002fce0000000000 */
[----:B------:R-:W1:Y:S01]  /*3160*/  MUFU.EX2 R14, R14 ;  /* 0x0000000e000e7308 */ /* 0x000e620000000800 */
[----:B---3--:R-:W-:-:S04]  /*3170*/  FMUL R4, R43, R4 ;  /* 0x000000042b047220 */ /* 0x008fc80000400000 */
[----:B------:R-:W-:-:S03]  /*3180*/  FMUL R81, R11, R4 ;  /* 0x000000040b517220 */ /* 0x000fc60000400000 */
[----:B------:R-:W3:Y:S01]  /*3190*/  MUFU.EX2 R92, R92 ;  /* 0x0000005c005c7308 */ /* 0x000ee20000000800 */
[----:B--2---:R-:W-:-:S04]  /*31a0*/  FMUL R74, R36, R89 ;  /* 0x00000059244a7220 */ /* 0x004fc80000400000 */
[----:B------:R-:W-:-:S03]  /*31b0*/  FMUL R74, R77, R74 ;  /* 0x0000004a4d4a7220 */ /* 0x000fc60000400000 */
[----:B------:R-:W2:Y:S01]  /*31c0*/  MUFU.EX2 R8, R8 ;  /* 0x0000000800087308 */ /* 0x000ea20000000800 */
[----:B-1----:R-:W-:-:S07]  /*31d0*/  FADD R19, R14, 1 ;  /* 0x3f8000000e137421 */ /* 0x002fce0000000000 */
[----:B------:R-:W1:Y:S01]  /*31e0*/  MUFU.RCP R84, R84 ;  /* 0x0000005400547308 */ /* 0x000e620000001000 */
[----:B---3--:R-:W-:-:S07]  /*31f0*/  FADD R14, R92, 1 ;  /* 0x3f8000005c0e7421 */ /* 0x008fce0000000000 */
[----:B------:R-:W3:Y:S01]  /*3200*/  MUFU.EX2 R15, R15 ;  /* 0x0000000f000f7308 */ /* 0x000ee20000000800 */
[----:B--2---:R-:W-:Y:S01]  /*3210*/  FADD R4, R8, 1 ;  /* 0x3f80000008047421 */ /* 0x004fe20000000000 */
[----:B------:R-:W-:Y:S01]  /*3220*/  FMUL R8, R30, UR33 ;  /* 0x000000211e087c20 */ /* 0x000fe20008400000 */
[----:B------:R-:W-:-:S05]  /*3230*/  FMUL R30, R34, UR33 ;  /* 0x00000021221e7c20 */ /* 0x000fca0008400000 */
[----:B------:R-:W2:Y:S01]  /*3240*/  MUFU.EX2 R16, R16 ;  /* 0x0000001000107308 */ /* 0x000ea20000000800 */
[----:B-1----:R-:W-:-:S04]  /*3250*/  FMUL R77, R37, R84 ;  /* 0x00000054254d7220 */ /* 0x002fc80000400000 */
[----:B------:R-:W-:-:S03]  /*3260*/  FMUL R77, R76, R77 ;  /* 0x0000004d4c4d7220 */ /* 0x000fc60000400000 */
[----:B------:R-:W1:Y:S01]  /*3270*/  MUFU.RCP R12, R12 ;  /* 0x0000000c000c7308 */ /* 0x000e620000001000 */
[----:B---3--:R-:W-:Y:S01]  /*3280*/  FADD R15, R15, 1 ;  /* 0x3f8000000f0f7421 */ /* 0x008fe20000000000 */
[----:B------:R-:W-:-:S06]  /*3290*/  F2FP.BF16.F32.PACK_AB R60, R77, R74 ;  /* 0x0000004a4d3c723e */ /* 0x000fcc00000010ff */
[----:B------:R-:W3:Y:S01]  /*32a0*/  MUFU.EX2 R18, R18 ;  /* 0x0000001200127308 */ /* 0x000ee20000000800 */
[----:B--2---:R-:W-:-:S07]  /*32b0*/  FADD R91, R16, 1 ;  /* 0x3f800000105b7421 */ /* 0x004fce0000000000 */
[----:B------:R-:W2:Y:S01]  /*32c0*/  MUFU.EX2 R9, R9 ;  /* 0x0000000900097308 */ /* 0x000ea20000000800 */
[----:B-1----:R-:W-:-:S04]  /*32d0*/  FMUL R12, R83, R12 ;  /* 0x0000000c530c7220 */ /* 0x002fc80000400000 */
[----:B------:R-:W-:Y:S01]  /*32e0*/  FMUL R76, R27, R12 ;  /* 0x0000000c1b4c7220 */ /* 0x000fe20000400000 */
[----:B------:R-:W-:Y:S02]  /*32f0*/  MOV R27, UR8 ;  /* 0x00000008001b7c02 */ /* 0x000fe40008000f00 */
[----:B------:R-:W1:Y:S01]  /*3300*/  MUFU.EX2 R17, R17 ;  /* 0x0000001100117308 */ /* 0x000e620000000800 */
[----:B---3--:R-:W-:Y:S01]  /*3310*/  FADD R13, R18, 1 ;  /* 0x3f800000120d7421 */ /* 0x008fe20000000000 */
[----:B------:R-:W-:Y:S01]  /*3320*/  FMUL R18, R33, UR33 ;  /* 0x0000002121127c20 */ /* 0x000fe20008400000 */
[----:B------:R-:W-:Y:S01]  /*3330*/  FMUL R33, R32, UR33 ;  /* 0x0000002120217c20 */ /* 0x000fe20008400000 */
[C---:B------:R-:W-:Y:S02]  /*3340*/  LEA R38, R27.reuse, R2, 0xd ;  /* 0x000000021b267211 */ /* 0x040fe400078e68ff */
[----:B------:R-:W-:Y:S02]  /*3350*/  LEA R39, R27, R69, 0xd ;  /* 0x000000451b277211 */ /* 0x000fe400078e68ff */
[----:B------:R-:W3:Y:S01]  /*3360*/  MUFU.RCP R7, R7 ;  /* 0x0000000700077308 */ /* 0x000ee20000001000 */
[----:B--2---:R-:W-:Y:S01]  /*3370*/  FADD R12, R9, 1 ;  /* 0x3f800000090c7421 */ /* 0x004fe20000000000 */
[----:B------:R-:W-:-:S06]  /*3380*/  FMUL R9, R35, UR33 ;  /* 0x0000002123097c20 */ /* 0x000fcc0008400000 */
[----:B------:R-:W2:Y:S01]  /*3390*/  MUFU.RCP R14, R14 ;  /* 0x0000000e000e7308 */ /* 0x000ea20000001000 */
[----:B-1----:R-:W-:Y:S01]  /*33a0*/  FADD R11, R17, 1 ;  /* 0x3f800000110b7421 */ /* 0x002fe20000000000 */
[----:B------:R-:W-:-:S06]  /*33b0*/  FMUL R17, R31, UR33 ;  /* 0x000000211f117c20 */ /* 0x000fcc0008400000 */
[----:B------:R-:W1:Y:S01]  /*33c0*/  MUFU.RCP R19, R19 ;  /* 0x0000001300137308 */ /* 0x000e620000001000 */
[----:B---3--:R-:W-:-:S04]  /*33d0*/  FMUL R7, R86, R7 ;  /* 0x0000000756077220 */ /* 0x008fc80000400000 */
[----:B------:R-:W-:-:S03]  /*33e0*/  FMUL R35, R28, R7 ;  /* 0x000000071c237220 */ /* 0x000fc60000400000 */
[----:B------:R-:W3:Y:S01]  /*33f0*/  MUFU.RCP R16, R15 ;  /* 0x0000000f00107308 */ /* 0x000ee20000001000 */
[----:B--2---:R-:W-:-:S04]  /*3400*/  FMUL R34, R61, R14 ;  /* 0x0000000e3d227220 */ /* 0x004fc80000400000 */
[----:B------:R-:W-:-:S03]  /*3410*/  FMUL R34, R29, R34 ;  /* 0x000000221d227220 */ /* 0x000fc60000400000 */
[----:B------:R-:W2:Y:S01]  /*3420*/  MUFU.RCP R4, R4 ;  /* 0x0000000400047308 */ /* 0x000ea20000001000 */
[----:B-1----:R-:W-:-:S04]  /*3430*/  FMUL R19, R58, R19 ;  /* 0x000000133a137220 */ /* 0x002fc80000400000 */
[----:B------:R-:W-:Y:S01]  /*3440*/  FMUL R89, R82, R19 ;  /* 0x0000001352597220 */ /* 0x000fe20000400000 */
[----:B------:R-:W-:Y:S02]  /*3450*/  F2FP.BF16.F32.PACK_AB R19, R9, R30 ;  /* 0x0000001e0913723e */ /* 0x000fe400000010ff */
[----:B------:R-:W1:Y:S01]  /*3460*/  MUFU.RCP R91, R91 ;  /* 0x0000005b005b7308 */ /* 0x000e620000001000 */
[----:B---3--:R-:W-:Y:S01]  /*3470*/  FMUL R14, R85, R16 ;  /* 0x00000010550e7220 */ /* 0x008fe20000400000 */
[----:B------:R-:W-:Y:S02]  /*3480*/  F2FP.BF16.F32.PACK_AB R16, R29, R28 ;  /* 0x0000001c1d10723e */ /* 0x000fe400000010ff */
[----:B------:R-:W-:Y:S01]  /*3490*/  F2FP.BF16.F32.PACK_AB R15, R83, R58 ;  /* 0x0000003a530f723e */ /* 0x000fe200000010ff */
[C---:B------:R-:W-:Y:S01]  /*34a0*/  FMUL R31, R17.reuse, R14 ;  /* 0x0000000e111f7220 */ /* 0x040fe20000400000 */
[----:B------:R-:W-:Y:S02]  /*34b0*/  F2FP.BF16.F32.PACK_AB R17, R17, R8 ;  /* 0x000000081111723e */ /* 0x000fe400000010ff */
[----:B------:R-:W3:Y:S01]  /*34c0*/  MUFU.RCP R13, R13 ;  /* 0x0000000d000d7308 */ /* 0x000ee20000001000 */
[----:B--2---:R-:W-:Y:S01]  /*34d0*/  FMUL R7, R87, R4 ;  /* 0x0000000457077220 */ /* 0x004fe20000400000 */
[----:B------:R-:W-:-:S02]  /*34e0*/  LEA R4, R10, R69, 0xd ;  /* 0x000000450a047211 */ /* 0x000fc400078e68ff */
[----:B------:R-:W-:Y:S01]  /*34f0*/  F2FP.BF16.F32.PACK_AB R10, R49, R48 ;  /* 0x00000030310a723e */ /* 0x000fe200000010ff */
[C---:B------:R-:W-:Y:S01]  /*3500*/  FMUL R28, R18.reuse, R7 ;  /* 0x00000007121c7220 */ /* 0x040fe20000400000 */
[----:B------:R-:W-:Y:S02]  /*3510*/  F2FP.BF16.F32.PACK_AB R18, R18, R33 ;  /* 0x000000211212723e */ /* 0x000fe400000010ff */
[----:B------:R-:W2:Y:S01]  /*3520*/  MUFU.RCP R11, R11 ;  /* 0x0000000b000b7308 */ /* 0x000ea20000001000 */
[----:B-1----:R-:W-:Y:S01]  /*3530*/  FMUL R91, R88, R91 ;  /* 0x0000005b585b7220 */ /* 0x002fe20000400000 */
[----:B------:R-:W-:Y:S01]  /*3540*/  F2FP.BF16.F32.PACK_AB R7, R43, R42 ;  /* 0x0000002a2b07723e */ /* 0x000fe200000010ff */
[----:B------:R1:W-:Y:S01]  /*3550*/  STS.128 [R4], R16 ;  /* 0x0000001004007388 */ /* 0x0003e20000000c00 */
[----:B------:R-:W-:Y:S01]  /*3560*/  F2FP.BF16.F32.PACK_AB R14, R57, R56 ;  /* 0x00000038390e723e */ /* 0x000fe200000010ff */
[----:B------:R-:W-:Y:S01]  /*3570*/  FMUL R32, R8, R91 ;  /* 0x0000005b08207220 */ /* 0x000fe20000400000 */
[----:B------:R-:W-:-:S02]  /*3580*/  F2FP.BF16.F32.PACK_AB R23, R76, R89 ;  /* 0x000000594c17723e */ /* 0x000fc400000010ff */
[----:B------:R-:W4:Y:S01]  /*3590*/  MUFU.RCP R12, R12 ;  /* 0x0000000c000c7308 */ /* 0x000f220000001000 */
[----:B---3--:R-:W-:Y:S01]  /*35a0*/  FMUL R8, R64, R13 ;  /* 0x0000000d40087220 */ /* 0x008fe20000400000 */
[----:B------:R-:W-:-:S03]  /*35b0*/  F2FP.BF16.F32.PACK_AB R13, R55, R54 ;  /* 0x00000036370d723e */ /* 0x000fc600000010ff */
[----:B------:R-:W-:Y:S01]  /*35c0*/  FMUL R33, R33, R8 ;  /* 0x0000000821217220 */ /* 0x000fe20000400000 */
[----:B------:R-:W-:Y:S01]  /*35d0*/  F2FP.BF16.F32.PACK_AB R8, R45, R44 ;  /* 0x0000002c2d08723e */ /* 0x000fe200000010ff */
[----:B--2---:R-:W-:-:S04]  /*35e0*/  FMUL R11, R90, R11 ;  /* 0x0000000b5a0b7220 */ /* 0x004fc80000400000 */
[----:B------:R-:W-:Y:S01]  /*35f0*/  FMUL R30, R30, R11 ;  /* 0x0000000b1e1e7220 */ /* 0x000fe20000400000 */
[----:B------:R-:W-:Y:S01]  /*3600*/  F2FP.BF16.F32.PACK_AB R11, R51, R50 ;  /* 0x00000032330b723e */ /* 0x000fe200000010ff */
[----:B----4-:R-:W-:-:S04]  /*3610*/  FMUL R12, R67, R12 ;  /* 0x0000000c430c7220 */ /* 0x010fc80000400000 */
[----:B------:R-:W-:Y:S01]  /*3620*/  FMUL R29, R9, R12 ;  /* 0x0000000c091d7220 */ /* 0x000fe20000400000 */
[----:B------:R-:W-:Y:S02]  /*3630*/  F2FP.BF16.F32.PACK_AB R9, R47, R46 ;  /* 0x0000002e2f09723e */ /* 0x000fe400000010ff */
[----:B------:R-:W-:Y:S02]  /*3640*/  F2FP.BF16.F32.PACK_AB R12, R53, R52 ;  /* 0x00000034350c723e */ /* 0x000fe400000010ff */
[----:B-1----:R-:W-:Y:S02]  /*3650*/  F2FP.BF16.F32.PACK_AB R4, R37, R36 ;  /* 0x000000242504723e */ /* 0x002fe400000010ff */
[C---:B------:R-:W-:Y:S02]  /*3660*/  LEA R37, R27.reuse, R3, 0xd ;  /* 0x000000031b257211 */ /* 0x040fe400078e68ff */
[----:B------:R-:W-:Y:S01]  /*3670*/  LEA R36, R27, R68, 0xd ;  /* 0x000000441b247211 */ /* 0x000fe200078e68ff */
[----:B------:R1:W-:Y:S01]  /*3680*/  STS.128 [R38], R4 ;  /* 0x0000000426007388 */ /* 0x0003e20000000c00 */
[----:B------:R-:W-:-:S02]  /*3690*/  F2FP.BF16.F32.PACK_AB R16, R61, R86 ;  /* 0x000000563d10723e */ /* 0x000fc400000010ff */
[----:B------:R-:W-:Y:S01]  /*36a0*/  F2FP.BF16.F32.PACK_AB R17, R85, R88 ;  /* 0x000000585511723e */ /* 0x000fe200000010ff */
[----:B------:R2:W-:Y:S01]  /*36b0*/  STS.128 [R37], R8 ;  /* 0x0000000825007388 */ /* 0x0005e20000000c00 */
[----:B------:R-:W-:Y:S02]  /*36c0*/  F2FP.BF16.F32.PACK_AB R18, R87, R64 ;  /* 0x000000405712723e */ /* 0x000fe400000010ff */
[----:B------:R-:W-:Y:S01]  /*36d0*/  F2FP.BF16.F32.PACK_AB R19, R67, R90 ;  /* 0x0000005a4313723e */ /* 0x000fe200000010ff */
[----:B------:R3:W-:Y:S01]  /*36e0*/  STS.128 [R36], R12 ;  /* 0x0000000c24007388 */ /* 0x0007e20000000c00 */
[----:B------:R-:W-:Y:S02]  /*36f0*/  F2FP.BF16.F32.PACK_AB R27, R63, R80 ;  /* 0x000000503f1b723e */ /* 0x000fe400000010ff */
[----:B------:R-:W-:Y:S01]  /*3700*/  F2FP.BF16.F32.PACK_AB R61, R75, R66 ;  /* 0x000000424b3d723e */ /* 0x000fe200000010ff */
[----:B------:R3:W-:Y:S01]  /*3710*/  STS.128 [R39], R16 ;  /* 0x0000001027007388 */ /* 0x0007e20000000c00 */
[----:B------:R-:W-:-:S02]  /*3720*/  F2FP.BF16.F32.PACK_AB R63, R81, R78 ;  /* 0x0000004e513f723e */ /* 0x000fc400000010ff */
[----:B-1----:R-:W-:Y:S02]  /*3730*/  F2FP.BF16.F32.PACK_AB R4, R34, R35 ;  /* 0x000000232204723e */ /* 0x002fe400000010ff */
[----:B------:R-:W-:Y:S02]  /*3740*/  F2FP.BF16.F32.PACK_AB R5, R31, R32 ;  /* 0x000000201f05723e */ /* 0x000fe400000010ff */
[----:B--2---:R-:W-:Y:S02]  /*3750*/  MOV R8, UR4 ;  /* 0x0000000400087c02 */ /* 0x004fe40008000f00 */
[----:B------:R-:W-:Y:S02]  /*3760*/  F2FP.BF16.F32.PACK_AB R6, R28, R33 ;  /* 0x000000211c06723e */ /* 0x000fe400000010ff */
[C---:B------:R-:W-:Y:S02]  /*3770*/  LEA R10, R8.reuse, R70, 0xd ;  /* 0x00000046080a7211 */ /* 0x040fe400078e68ff */
[----:B------:R-:W-:-:S02]  /*3780*/  LEA R9, R8, R71, 0xd ;  /* 0x0000004708097211 */ /* 0x000fc400078e68ff */
[C---:B------:R-:W-:Y:S01]  /*3790*/  LEA R11, R8.reuse, R72, 0xd ;  /* 0x00000048080b7211 */ /* 0x040fe200078e68ff */
[----:B------:R3:W-:Y:S01]  /*37a0*/  STS.128 [R10], R60 ;  /* 0x0000003c0a007388 */ /* 0x0007e20000000c00 */
[----:B------:R-:W-:Y:S02]  /*37b0*/  F2FP.BF16.F32.PACK_AB R7, R29, R30 ;  /* 0x0000001e1d07723e */ /* 0x000fe400000010ff */
[----:B------:R-:W-:Y:S01]  /*37c0*/  LEA R8, R8, R73, 0xd ;  /* 0x0000004908087211 */ /* 0x000fe200078e68ff */
[----:B------:R3:W-:Y:S04]  /*37d0*/  STS.128 [R9], R24 ;  /* 0x0000001809007388 */ /* 0x0007e80000000c00 */
[----:B------:R3:W-:Y:S04]  /*37e0*/  STS.128 [R11], R20 ;  /* 0x000000140b007388 */ /* 0x0007e80000000c00 */
[----:B------:R3:W-:Y:S01]  /*37f0*/  STS.128 [R8], R4 ;  /* 0x0000000408007388 */ /* 0x0007e20000000c00 */
[----:B------:R1:W-:Y:S06]  /*3800*/  MEMBAR.ALL.CTA ;  /* 0x0000000000007992 */ /* 0x0003ec0000008000 */
[----:B-1----:R-:W1:Y:S02]  /*3810*/  FENCE.VIEW.ASYNC.S ;  /* 0x00000000000073c6 */ /* 0x002e640000000000 */
[----:B-1----:R-:W-:Y:S06]  /*3820*/  BAR.SYNC.DEFER_BLOCKING 0x1, 0x80 ;  /* 0x0042000000007b1d */ /* 0x002fec0000010000 */
[----:B------:R-:W-:Y:S05]  /*3830*/  BRA.U UP0, `(.L_x_37) ;  /* 0x0000000100507547 */ /* 0x000fea000b800000 */
[----:B------:R-:W-:Y:S02]  /*3840*/  USHF.L.U32 UR12, UR12, 0xc, URZ ;  /* 0x0000000c0c0c7899 */ /* 0x000fe400080006ff */
[----:B------:R-:W-:Y:S02]  /*3850*/  USHF.L.U32 UR8, UR8, 0xc, URZ ;  /* 0x0000000c08087899 */ /* 0x000fe400080006ff */
[----:B------:R-:W-:Y:S02]  /*3860*/  USHF.L.U32 UR4, UR4, 0xc, URZ ;  /* 0x0000000c04047899 */ /* 0x000fe400080006ff */
[----:B------:R-:W-:Y:S02]  /*3870*/  UIADD3 UR12, UPT, UPT, UR12, UR12, URZ ;  /* 0x0000000c0c0c7290 */ /* 0x000fe4000fffe0ff */
[----:B------:R-:W-:Y:S02]  /*3880*/  ULEA UR13, UR34, UR13, 0x7 ;  /* 0x0000000d220d7291 */ /* 0x000fe4000f8e38ff */
[----:B------:R-:W-:-:S02]  /*3890*/  UIADD3 UR8, UPT, UPT, UR8, UR8, URZ ;  /* 0x0000000808087290 */ /* 0x000fc4000fffe0ff */
[----:B------:R-:W-:Y:S02]  /*38a0*/  ULEA UR5, UR34, UR5, 0x2 ;  /* 0x0000000522057291 */ /* 0x000fe4000f8e10ff */
[----:B------:R-:W-:Y:S02]  /*38b0*/  UIADD3 UR4, UPT, UPT, UR29, UR4, UR4 ;  /* 0x000000041d047290 */ /* 0x000fe4000fffe004 */
[----:B------:R-:W-:Y:S02]  /*38c0*/  UIADD3 UR12, UPT, UPT, UR12, 0x400, UR29 ;  /* 0x000004000c0c7890 */ /* 0x000fe4000fffe01d */
[----:B------:R-:W-:Y:S02]  /*38d0*/  UIADD3 UR9, UPT, UPT, UR13, 0x20, URZ ;  /* 0x000000200d097890 */ /* 0x000fe4000fffe0ff */
[----:B------:R-:W-:Y:S02]  /*38e0*/  UIADD3 UR8, UPT, UPT, UR8, 0x400, UR29 ;  /* 0x0000040008087890 */ /* 0x000fe4000fffe01d */
[----:B------:R-:W-:-:S02]  /*38f0*/  USHF.L.U32 UR5, UR5, 0x4, URZ ;  /* 0x0000000405057899 */ /* 0x000fc400080006ff */
[----:B------:R-:W-:Y:S01]  /*3900*/  UIADD3 UR4, UPT, UPT, UR4, 0x8400, URZ ;  /* 0x0000840004047890 */ /* 0x000fe2000fffe0ff */
[----:B------:R1:W-:Y:S01]  /*3910*/  UTMASTG.2D [UR12], [UR38], desc[URZ] ;  /* 0x0000ff0c260073b5 */ /* 0x0003e20008009000 */
[----:B------:R-:W-:Y:S01]  /*3920*/  UMOV UR10, UR14 ;  /* 0x0000000e000a7c82 */ /* 0x000fe20008000000 */
[----:B------:R-:W-:Y:S02]  /*3930*/  UMOV UR6, UR14 ;  /* 0x0000000e00067c82 */ /* 0x000fe40008000000 */
[----:B------:R1:W-:Y:S04]  /*3940*/  UTMASTG.2D [UR8], [UR38], desc[URZ] ;  /* 0x0000ff08260073b5 */ /* 0x0003e80008009000 */
[----:B------:R1:W-:Y:S01]  /*3950*/  UTMASTG.2D [UR4], [UR36], desc[URZ] ;  /* 0x0000ff04240073b5 */ /* 0x0003e20008009000 */
[----:B------:R0:W-:Y:S01]  /*3960*/  UTMACMDFLUSH ;  /* 0x00000000000079b7 */ /* 0x0001e20000000000 */
[----:B-1----:R-:W-:-:S04]  /*3970*/  DEPBAR.LE SB0, 0x3 ;  /* 0x000080c00000791a */ /* 0x002fc80000000000 */
.L_x_37:
[----:B------:R-:W-:Y:S01]  /*3980*/  BAR.SYNC.DEFER_BLOCKING 0x1, 0x80 ;  /* 0x0042000000007b1d */ /* 0x000fe20000010000 */
[----:B------:R-:W-:Y:S02]  /*3990*/  UPLOP3.LUT UP0, UPT, UPT, UPT, UP1, 0x80, 0x8 ;  /* 0x000000000008789c */ /* 0x000fe40003f0f010 */
[----:B------:R-:W-:-:S03]  /*39a0*/  UPLOP3.LUT UP1, UPT, UPT, UPT, UPT, 0x40, 0x4 ;  /* 0x000000000004789c */ /* 0x000fc60003f2e870 */
[----:B------:R-:W-:-:S04]  /*39b0*/  UMOV UR5, 0x2 ;  /* 0x0000000200057882 */ /* 0x000fc80000000000 */
[----:B------:R-:W-:Y:S05]  /*39c0*/  BRA.U UP0, `(.L_x_38) ;  /* 0xffffffe900107547 */ /* 0x000fea000b83ffff */
[----:B------:R-:W1:Y:S01]  /*39d0*/  LDCU.64 UR4, c[0x0][0x5c0] ;  /* 0x0000b800ff0477ac */ /* 0x000e620008000a00 */
[----:B------:R-:W-:Y:S01]  /*39e0*/  UIADD3 UR27, UPT, UPT, UR26, UR27, URZ ;  /* 0x0000001b1a1b7290 */ /* 0x000fe2000fffe0ff */
[----:B------:R-:W-:Y:S01]  /*39f0*/  ELECT P0, URZ, PT ;  /* 0x0000000000ff782f */ /* 0x000fe20003800000 */
[----:B------:R-:W-:Y:S02]  /*3a00*/  UIADD3 UR23, UPT, UPT, UR23, 0x1, URZ ;  /* 0x0000000117177890 */ /* 0x000fe4000fffe0ff */
[----:B------:R-:W-:Y:S02]  /*3a10*/  UIADD3 UR24, UPT, UPT, UR24, 0x1, URZ ;  /* 0x0000000118187890 */ /* 0x000fe4000fffe0ff */
[----:B------:R-:W-:-:S04]  /*3a20*/  UISETP.NE.AND UP0, UPT, UR23, 0x2, UPT ;  /* 0x000000021700788c */ /* 0x000fc8000bf05270 */
[----:B------:R-:W-:Y:S02]  /*3a30*/  USEL UR23, UR23, URZ, UP0 ;  /* 0x000000ff17177287 */ /* 0x000fe40008000000 */
[----:B-1----:R-:W-:Y:S02]  /*3a40*/  UIMAD.WIDE.U32 UR8, UR27, UR5, URZ ;  /* 0x000000051b0872a5 */ /* 0x002fe4000f8e00ff */
[----:B---3--:R-:W-:Y:S01]  /*3a50*/  @P0 IMAD.MOV.U32 R4, RZ, RZ, 0x1 ;  /* 0x00000001ff040424 */ /* 0x008fe200078e00ff */
[----:B------:R-:W1:Y:S03]  /*3a60*/  LDCU UR5, c[0x0][0x5d0] ;  /* 0x0000ba00ff0577ac */ /* 0x000e660008000800 */
[----:B------:R2:W-:Y:S01]  /*3a70*/  @P0 SYNCS.ARRIVE.TRANS64.ART0 RZ, [UR22+0x60], R4 ;  /* 0x00006004ffff09a7 */ /* 0x0005e20008500016 */
        /* <DEDUP_REMOVED lines=10> */
[----:B------:R-:W-:-:S04]  /*3b20*/  UIADD3 UR6, UPT, UPT, UR9, UR6, URZ ;  /* 0x0000000609067290 */ /* 0x000fc8000fffe0ff */
[----:B------:R-:W-:-:S04]  /*3b30*/  USHF.R.U32.HI UR6, URZ, UR17, UR6 ;  /* 0x00000011ff067299 */ /* 0x000fc80008011606 */
[----:B-1----:R-:W-:-:S07]  /*3b40*/  UIMAD.WIDE.U32 UR8, UR6, UR5, URZ ;  /* 0x00000005060872a5 */ /* 0x002fce000f8e00ff */
[----:B------:R-:W-:Y:S02]  /*3b50*/  UMOV UR5, UR9 ;  /* 0x0000000900057c82 */ /* 0x000fe40008000000 */
[----:B------:R-:W-:-:S04]  /*3b60*/  UIADD3 UR8, UPT, UPT, UR6, -UR5, URZ ;  /* 0x8000000506087290 */ /* 0x000fc8000fffe0ff */
[----:B------:R-:W-:-:S04]  /*3b70*/  USHF.R.U32.HI UR8, URZ, UR16, UR8 ;  /* 0x00000010ff087299 */ /* 0x000fc80008011608 */
[----:B------:R-:W-:Y:S01]  /*3b80*/  UIADD3 UR8, UPT, UPT, UR5, UR8, URZ ;  /* 0x0000000805087290 */ /* 0x000fe2000fffe0ff */
[----:B------:R-:W1:Y:S03]  /*3b90*/  LDCU UR5, c[0x0][0x5cc] ;  /* 0x0000b980ff0577ac */ /* 0x000e660008000800 */
[----:B------:R-:W-:-:S04]  /*3ba0*/  USHF.R.U32.HI UR8, URZ, UR15, UR8 ;  /* 0x0000000fff087299 */ /* 0x000fc80008011608 */
[----:B------:R-:W-:-:S04]  /*3bb0*/  UIADD3 UR8, UPT, UPT, -UR8, URZ, URZ ;  /* 0x000000ff08087290 */ /* 0x000fc8000fffe1ff */
[----:B------:R-:W-:Y:S02]  /*3bc0*/  UIMAD UR34, UR4, UR8, UR6 ;  /* 0x00000008042272a4 */ /* 0x000fe4000f8e0206 */
[----:B------:R-:W-:Y:S02]  /*3bd0*/  USEL UR4, URZ, 0x1, UP0 ;  /* 0x00000001ff047887 */ /* 0x000fe40008000000 */
[----:B------:R-:W-:Y:S02]  /*3be0*/  UISETP.GE.AND UP0, UPT, UR27, 0x200, UPT ;  /* 0x000002001b00788c */ /* 0x000fe4000bf06270 */
[----:B------:R-:W-:Y:S02]  /*3bf0*/  UIADD3 UR6, UPT, UPT, -UR6, URZ, URZ ;  /* 0x000000ff06067290 */ /* 0x000fe4000fffe1ff */
[----:B------:R-:W-:Y:S02]  /*3c00*/  LOP3.LUT R0, R0, UR4, RZ, 0x3c, !PT ;  /* 0x0000000400007c12 */ /* 0x000fe4000f8e3cff */
[----:B-1----:R-:W-:-:S03]  /*3c10*/  UIMAD UR14, UR5, UR6, UR14 ;  /* 0x00000006050e72a4 */ /* 0x002fc6000f8e020e */
[----:B--2---:R-:W-:Y:S09]  /*3c20*/  BRA.U !UP0, `(.L_x_39) ;  /* 0xffffffe508387547 */ /* 0x004ff2000b83ffff */
.L_x_35:
[----:B------:R-:W-:-:S09]  /*3c30*/  UISETP.NE.AND UP0, UPT, UR21, URZ, UPT ;  /* 0x000000ff1500728c */ /* 0x000fd2000bf05270 */
[----:B------:R-:W-:Y:S05]  /*3c40*/  BRA.U UP0, `(.L_x_40) ;  /* 0x00000001001c7547 */ /* 0x000fea000b800000 */
[----:B------:R-:W1:Y:S01]  /*3c50*/  S2UR UR4, SR_CgaCtaId ;  /* 0x00000000000479c3 */ /* 0x000e620000008800 */
[----:B------:R-:W-:Y:S01]  /*3c60*/  ELECT P0, URZ, PT ;  /* 0x0000000000ff782f */ /* 0x000fe20003800000 */
[----:B------:R-:W-:Y:S01]  /*3c70*/  HFMA2 R0, -RZ, RZ, 0, 5.9604644775390625e-08 ;  /* 0x00000001ff007431 */ /* 0x000fe200000001ff */
[----:B------:R-:W-:-:S05]  /*3c80*/  UMOV UR5, 0x40 ;  /* 0x0000004000057882 */ /* 0x000fca0000000000 */
[----:B------:R-:W-:Y:S01]  /*3c90*/  UVIRTCOUNT.DEALLOC.SMPOOL 0x80 ;  /* 0x000000800000784c */ /* 0x000fe20000000000 */
[----:B-1----:R-:W-:-:S09]  /*3ca0*/  ULEA UR4, UR4, UR5, 0x18 ;  /* 0x0000000504047291 */ /* 0x002fd2000f8ec0ff */
[----:B------:R1:W-:Y:S03]  /*3cb0*/  @P0 STS.U8 [UR4], R0 ;  /* 0x00000000ff000988 */ /* 0x0003e60008000004 */
.L_x_40:
[----:B------:R-:W-:Y:S06]  /*3cc0*/  BAR.SYNC.DEFER_BLOCKING 0x1, 0x80 ;  /* 0x0042000000007b1d */ /* 0x000fec0000010000 */
[----:B------:R-:W-:Y:S05]  /*3cd0*/  BRA.U UP0, `(.L_x_41) ;  /* 0x0000000100a07547 */ /* 0x000fea000b800000 */
[----:B------:R-:W2:Y:S01]  /*3ce0*/  S2UR UR4, SR_CgaCtaId ;  /* 0x00000000000479c3 */ /* 0x000ea20000008800 */
[----:B------:R-:W-:Y:S01]  /*3cf0*/  NOP ;  /* 0x0000000000007918 */ /* 0x000fe20000000000 */
[----:B------:R-:W-:Y:S01]  /*3d00*/  UMOV UR5, 0x50 ;  /* 0x0000005000057882 */ /* 0x000fe20000000000 */
[----:B------:R-:W-:Y:S01]  /*3d10*/  ULOP3.LUT UR9, UR28, 0xffff, URZ, 0xc0, !UPT ;  /* 0x0000ffff1c097892 */ /* 0x000fe2000f8ec0ff */
[----:B------:R-:W-:-:S03]  /*3d20*/  UMOV UR6, 0xff ;  /* 0x000000ff00067882 */ /* 0x000fc60000000000 */
[----:B------:R-:W-:-:S04]  /*3d30*/  USHF.R.U32.HI UR9, URZ, 0x5, UR9 ;  /* 0x00000005ff097899 */ /* 0x000fc80008011609 */
[----:B------:R-:W-:Y:S02]  /*3d40*/  UIADD3 UR8, UPT, UPT, UR9, 0x10, URZ ;  /* 0x0000001009087890 */ /* 0x000fe4000fffe0ff */
[----:B------:R-:W-:Y:S02]  /*3d50*/  USHF.L.U32 UR6, UR6, UR9, URZ ;  /* 0x0000000906067299 */ /* 0x000fe400080006ff */
[----:B--2---:R-:W-:-:S03]  /*3d60*/  ULEA UR4, UR4, UR5, 0x18 ;  /* 0x0000000504047291 */ /* 0x004fc6000f8ec0ff */
[----:B------:R-:W-:Y:S02]  /*3d70*/  UMOV UR5, 0x1 ;  /* 0x0000000100057882 */ /* 0x000fe40000000000 */
[----:B------:R-:W-:-:S04]  /*3d80*/  USHF.L.U32 UR8, UR5, UR8, URZ ;  /* 0x0000000805087299 */ /* 0x000fc800080006ff */
[----:B-1----:R-:W1:Y:S01]  /*3d90*/  LDS R0, [UR4] ;  /* 0x00000004ff007984 */ /* 0x002e620008000800 */
[----:B------:R-:W-:-:S04]  /*3da0*/  ULOP3.LUT UR8, UR8, UR6, URZ, 0xfc, !UPT ;  /* 0x0000000608087292 */ /* 0x000fc8000f8efcff */
[----:B------:R-:W-:Y:S01]  /*3db0*/  ULOP3.LUT UR6, UR8, 0xffff, URZ, 0xc0, !UPT ;  /* 0x0000ffff08067892 */ /* 0x000fe2000f8ec0ff */
[----:B-1----:R-:W-:-:S13]  /*3dc0*/  R2UR UR7, R0 ;  /* 0x00000000000772ca */ /* 0x002fda00000e0000 */
[----:B------:R-:W-:-:S04]  /*3dd0*/  ULOP3.LUT UR5, UR8, 0xffff, UR7, 0x80, !UPT ;  /* 0x0000ffff08057892 */ /* 0x000fc8000f8e8007 */
[----:B------:R-:W-:-:S09]  /*3de0*/  UISETP.NE.AND UP0, UPT, UR5, UR6, UPT ;  /* 0x000000060500728c */ /* 0x000fd2000bf05270 */
[----:B------:R-:W-:Y:S05]  /*3df0*/  BRA.U UP0, `(.L_x_42) ;  /* 0x00000001004c7547 */ /* 0x000fea000b800000 */
[----:B------:R-:W-:Y:S02]  /*3e00*/  USHF.R.U32.HI UR5, URZ, 0x10, UR8 ;  /* 0x00000010ff057899 */ /* 0x000fe40008011608 */
[----:B------:R-:W-:-:S04]  /*3e10*/  USHF.R.U32.HI UR6, URZ, 0x10, UR7 ;  /* 0x00000010ff067899 */ /* 0x000fc80008011607 */
[----:B------:R-:W-:-:S04]  /*3e20*/  ULOP3.LUT UR6, UR6, UR5, URZ, 0xc0, !UPT ;  /* 0x0000000506067292 */ /* 0x000fc8000f8ec0ff */
[----:B------:R-:W-:-:S09]  /*3e30*/  UISETP.NE.AND UP0, UPT, UR6, UR5, UPT ;  /* 0x000000050600728c */ /* 0x000fd2000bf05270 */
[----:B------:R-:W-:Y:S05]  /*3e40*/  BRA.U UP0, `(.L_x_43) ;  /* 0x00000001002c7547 */ /* 0x000fea000b800000 */
[----:B------:R-:W1:Y:S01]  /*3e50*/  S2R R2, SR_LANEID ;  /* 0x0000000000027919 */ /* 0x000e620000000000 */
[----:B------:R-:W-:Y:S01]  /*3e60*/  ULOP3.LUT UR8, URZ, UR8, URZ, 0x33, !UPT ;  /* 0x00000008ff087292 */ /* 0x000fe2000f8e33ff */
[----:B------:R-:W-:Y:S02]  /*3e70*/  VOTEU.ANY UR6, UPT, PT ;  /* 0x0000000000067886 */ /* 0x000fe400038e0100 */
[----:B------:R-:W-:-:S03]  /*3e80*/  UFLO.U32 UR6, UR6 ;  /* 0x00000006000672bd */ /* 0x000fc600080e0000 */
[----:B------:R-:W-:-:S04]  /*3e90*/  IMAD.U32 R0, RZ, RZ, UR8 ;  /* 0x00000008ff007e24 */ /* 0x000fc8000f8e00ff */
[----:B------:R-:W2:Y:S02]  /*3ea0*/  REDUX UR5, R0 ;  /* 0x00000000000573c4 */ /* 0x000ea40000000000 */
[----:B------:R3:W-:Y:S01]  /*3eb0*/  UTCATOMSWS.AND URZ, UR8 ;  /* 0x0000000800ff79e3 */ /* 0x0007e20008000000 */
[----:B-1----:R-:W-:Y:S02]  /*3ec0*/  ISETP.EQ.U32.AND P0, PT, R2, UR6, PT ;  /* 0x0000000602007c0c */ /* 0x002fe4000bf02070 */
[----:B--2---:R-:W-:-:S11]  /*3ed0*/  MOV R2, UR5 ;  /* 0x0000000500027c02 */ /* 0x004fd60008000f00 */
[----:B------:R3:W-:Y:S01]  /*3ee0*/  @P0 ATOMS.AND RZ, [UR4], R2 ;  /* 0x00000002ffff098c */ /* 0x0007e2000a800004 */
[----:B------:R-:W-:Y:S05]  /*3ef0*/  BRA `(.L_x_44) ;  /* 0x0000000000147947 */ /* 0x000fea0003800000 */
.L_x_43:
[----:B------:R-:W-:Y:S02]  /*3f00*/  MOV R2, 0x3f20 ;  /* 0x00003f2000027802 */ /* 0x000fe40000000f00 */
[----:B------:R-:W-:Y:S05]  /*3f10*/  CALL.REL.NOINC `($__internal_0_$__cuda_sm10x_tcgen05_guardrail_trap_col_being_dealloced_not_returned_by_alloc) ;  /* 0x0000000000cc7944 */ /* 0x000fea0003c00000 */
[----:B------:R-:W-:Y:S05]  /*3f20*/  BRA `(.L_x_44) ;  /* 0x0000000000087947 */ /* 0x000fea0003800000 */
.L_x_42:
[----:B------:R-:W-:Y:S02]  /*3f30*/  MOV R2, 0x3f50 ;  /* 0x00003f5000027802 */ /* 0x000fe40000000f00 */
[----:B------:R-:W-:Y:S05]  /*3f40*/  CALL.REL.NOINC `($__internal_2_$__cuda_sm10x_tcgen05_guardrail_trap_unallocated_columns_being_dealloced) ;  /* 0x0000000000d87944 */ /* 0x000fea0003c00000 */
.L_x_44:
[----:B------:R-:W-:Y:S01]  /*3f50*/  NOP ;  /* 0x0000000000007918 */ /* 0x000fe20000000000 */
.L_x_41:
[----:B------:R-:W-:-:S04]  /*3f60*/  DEPBAR.LE SB0, 0x0 ;  /* 0x000080000000791a */ /* 0x000fc80000000000 */
[----:B---3--:R-:W-:Y:S05]  /*3f70*/  EXIT ;  /* 0x000000000000794d */ /* 0x008fea0003800000 */
.L_x_18:
[----:B------:R-:W-:Y:S02]  /*3f80*/  MOV R4, UR5 ;  /* 0x0000000500047c02 */ /* 0x000fe40008000f00 */
[----:B------:R-:W-:Y:S02]  /*3f90*/  MOV R5, UR5 ;  /* 0x0000000500057c02 */ /* 0x000fe40008000f00 */
[----:B------:R-:W-:-:S07]  /*3fa0*/  MOV R0, UR9 ;  /* 0x0000000900007c02 */ /* 0x000fce0008000f00 */
.L_x_45:
[----:B-1----:R1:W2:Y:S02]  /*3fb0*/  SYNCS.PHASECHK.TRANS64.TRYWAIT P0, [R0+URZ+0x28], R5 ;  /* 0x00002805000075a7 */ /* 0x0022a400080011ff */
[----:B--2---:R-:W-:Y:S05]  /*3fc0*/  @!P0 NANOSLEEP.SYNCS 0x989680 ;  /* 0x009896800000895d */ /* 0x004fea0003900000 */
[----:B------:R-:W2:Y:S02]  /*3fd0*/  @!P0 SYNCS.PHASECHK.TRANS64 P0, [R0+URZ+0x28], R5 ;  /* 0x00002805000085a7 */ /* 0x000ea400080010ff */
[----:B--2---:R-:W-:Y:S05]  /*3fe0*/  @!P0 BRA `(.L_x_45) ;  /* 0xfffffffc00f08947 */ /* 0x004fea000383ffff */
[----:B------:R-:W-:Y:S05]  /*3ff0*/  BRA `(.L_x_17) ;  /* 0xffffffc800ec7947 */ /* 0x000fea000383ffff */
.L_x_21:
[----:B------:R-:W-:Y:S02]  /*4000*/  MOV R4, UR5 ;  /* 0x0000000500047c02 */ /* 0x000fe40008000f00 */
[----:B------:R-:W-:Y:S02]  /*4010*/  MOV R5, UR5 ;  /* 0x0000000500057c02 */ /* 0x000fe40008000f00 */
[----:B------:R-:W-:-:S07]  /*4020*/  MOV R0, UR4 ;  /* 0x0000000400007c02 */ /* 0x000fce0008000f00 */
.L_x_46:
[----:B-1----:R1:W5:Y:S02]  /*4030*/  SYNCS.PHASECHK.TRANS64.TRYWAIT P0, [R0+URZ+0x28], R5 ;  /* 0x00002805000075a7 */ /* 0x00236400080011ff */
[----:B-----5:R-:W-:Y:S05]  /*4040*/  @!P0 NANOSLEEP.SYNCS 0x989680 ;  /* 0x009896800000895d */ /* 0x020fea0003900000 */
[----:B------:R-:W5:Y:S02]  /*4050*/  @!P0 SYNCS.PHASECHK.TRANS64 P0, [R0+URZ+0x28], R5 ;  /* 0x00002805000085a7 */ /* 0x000f6400080010ff */
[----:B-----5:R-:W-:Y:S05]  /*4060*/  @!P0 BRA `(.L_x_46) ;  /* 0xfffffffc00f08947 */ /* 0x020fea000383ffff */
[----:B------:R-:W-:Y:S05]  /*4070*/  BRA `(.L_x_47) ;  /* 0xffffffcc00e87947 */ /* 0x000fea000383ffff */
.L_x_24:
[----:B------:R-:W-:Y:S02]  /*4080*/  MOV R0, UR7 ;  /* 0x0000000700007c02 */ /* 0x000fe40008000f00 */
[-C--:B------:R-:W-:Y:S02]  /*4090*/  MOV R6, R3.reuse ;  /* 0x0000000300067202 */ /* 0x080fe40000000f00 */
[----:B------:R-:W-:-:S07]  /*40a0*/  MOV R7, R3 ;  /* 0x0000000300077202 */ /* 0x000fce0000000f00 */
.L_x_48:
[----:B-1----:R1:W4:Y:S02]  /*40b0*/  SYNCS.PHASECHK.TRANS64.TRYWAIT P0, [R0+URZ+0x60], R7 ;  /* 0x00006007000075a7 */ /* 0x00232400080011ff */
[----:B----4-:R-:W-:Y:S05]  /*40c0*/  @!P0 NANOSLEEP.SYNCS 0x989680 ;  /* 0x009896800000895d */ /* 0x010fea0003900000 */
[----:B------:R-:W4:Y:S02]  /*40d0*/  @!P0 SYNCS.PHASECHK.TRANS64 P0, [R0+URZ+0x60], R7 ;  /* 0x00006007000085a7 */ /* 0x000f2400080010ff */
[----:B----4-:R-:W-:Y:S05]  /*40e0*/  @!P0 BRA `(.L_x_48) ;  /* 0xfffffffc00f08947 */ /* 0x010fea000383ffff */
[----:B------:R-:W-:Y:S05]  /*40f0*/  BRA `(.L_x_49) ;  /* 0xffffffd000b87947 */ /* 0x000fea000383ffff */
.L_x_26:
[----:B------:R-:W-:Y:S02]  /*4100*/  MOV R6, UR11 ;  /* 0x0000000b00067c02 */ /* 0x000fe40008000f00 */
[----:B------:R-:W-:Y:S02]  /*4110*/  MOV R7, UR11 ;  /* 0x0000000b00077c02 */ /* 0x000fe40008000f00 */
[----:B------:R-:W-:Y:S07]  /*4120*/  MOV R0, UR5 ;  /* 0x0000000500007c02 */ /* 0x000fee0008000f00 */
.L_x_50:
[----:B-1----:R1:W4:Y:S02]  /*4130*/  SYNCS.PHASECHK.TRANS64.TRYWAIT P1, [R0+URZ], R7 ;  /* 0x00000007000075a7 */ /* 0x00232400080211ff */
[----:B----4-:R-:W-:Y:S05]  /*4140*/  @!P1 NANOSLEEP.SYNCS 0x989680 ;  /* 0x009896800000995d */ /* 0x010fea0003900000 */
[----:B------:R-:W4:Y:S02]  /*4150*/  @!P1 SYNCS.PHASECHK.TRANS64 P1, [R0+URZ], R7 ;  /* 0x00000007000095a7 */ /* 0x000f2400080210ff */
[----:B----4-:R-:W-:Y:S05]  /*4160*/  @!P1 BRA `(.L_x_50) ;  /* 0xfffffffc00f09947 */ /* 0x010fea000383ffff */
[----:B------:R-:W-:Y:S05]  /*4170*/  BRA `(.L_x_25) ;  /* 0xffffffd400047947 */ /* 0x000fea000383ffff */
.L_x_29:
[----:B------:R-:W-:-:S07]  /*4180*/  MOV R5, R4 ;  /* 0x0000000400057202 */ /* 0x000fce0000000f00 */
.L_x_51:
[----:B----4-:R4:W1:Y:S02]  /*4190*/  SYNCS.PHASECHK.TRANS64.TRYWAIT P0, [R0+URZ+0x60], R5 ;  /* 0x00006005000075a7 */ /* 0x01086400080011ff */
[----:B-1----:R-:W-:Y:S05]  /*41a0*/  @!P0 NANOSLEEP.SYNCS 0x989680 ;  /* 0x009896800000895d */ /* 0x002fea0003900000 */
[----:B------:R-:W1:Y:S02]  /*41b0*/  @!P0 SYNCS.PHASECHK.TRANS64 P0, [R0+URZ+0x60], R5 ;  /* 0x00006005000085a7 */ /* 0x000e6400080010ff */
[----:B-1----:R-:W-:Y:S05]  /*41c0*/  @!P0 BRA `(.L_x_51) ;  /* 0xfffffffc00f08947 */ /* 0x002fea000383ffff */
[----:B------:R-:W-:Y:S05]  /*41d0*/  BRA `(.L_x_22) ;  /* 0xffffffd400b07947 */ /* 0x000fea000383ffff */
.L_x_36:
[----:B------:R-:W-:Y:S02]  /*41e0*/  MOV R4, UR22 ;  /* 0x0000001600047c02 */ /* 0x000fe40008000f00 */
[----:B------:R-:W-:-:S07]  /*41f0*/  MOV R7, R6 ;  /* 0x0000000600077202 */ /* 0x000fce0000000f00 */
.L_x_52:
[----:B-1----:R1:W2:Y:S02]  /*4200*/  SYNCS.PHASECHK.TRANS64.TRYWAIT P0, [R4+URZ+0x50], R7 ;  /* 0x00005007040075a7 */ /* 0x0022a400080011ff */
[----:B--2---:R-:W-:Y:S05]  /*4210*/  @!P0 NANOSLEEP.SYNCS 0x989680 ;  /* 0x009896800000895d */ /* 0x004fea0003900000 */
[----:B------:R-:W2:Y:S02]  /*4220*/  @!P0 SYNCS.PHASECHK.TRANS64 P0, [R4+URZ+0x50], R7 ;  /* 0x00005007040085a7 */ /* 0x000ea400080010ff */
[----:B--2---:R-:W-:Y:S05]  /*4230*/  @!P0 BRA `(.L_x_52) ;  /* 0xfffffffc00f08947 */ /* 0x004fea000383ffff */
[----:B------:R-:W-:Y:S05]  /*4240*/  BRA `(.L_x_53) ;  /* 0xffffffdc00ec7947 */ /* 0x000fea000383ffff */
        .weak           $__internal_0_$__cuda_sm10x_tcgen05_guardrail_trap_col_being_dealloced_not_returned_by_alloc
        .type           $__internal_0_$__cuda_sm10x_tcgen05_guardrail_trap_col_being_dealloced_not_returned_by_alloc,@function
        .size           $__internal_0_$__cuda_sm10x_tcgen05_guardrail_trap_col_being_dealloced_not_returned_by_alloc,($__internal_1_$__cuda_sm10x_tcgen05_guardrail_trap_phase_invalid_during_alloc - $__internal_0_$__cuda_sm10x_tcgen05_guardrail_trap_col_being_dealloced_not_returned_by_alloc)
$__internal_0_$__cuda_sm10x_tcgen05_guardrail_trap_col_being_dealloced_not_returned_by_alloc:
[----:B------:R-:W-:Y:S05]  /*4250*/  BPT.TRAP 0x1 ;  /* 0x000000040000795c */ /* 0x000fea0000300000 */
[----:B------:R-:W-:-:S04]  /*4260*/  HFMA2 R3, -RZ, RZ, 0, 0 ;  /* 0x00000000ff037431 */ /* 0x000fc800000001ff */
[----:B------:R-:W-:Y:S05]  /*4270*/  RET.REL.NODEC R2 `(kernel_cutlass_kernel_cudnngemm_swigludense_gemm_persistent_swigluPersistentDenseGemmKernel_object_at__TiledMMA_ThrLayoutVMNK11110000_PermutationMNK____MMAAtom_ThrID10_ShapeMNK12812816_TV_0) ;  /* 0xffffffbc02607950 */ /* 0x000fea0003c3ffff */
        .weak           $__internal_1_$__cuda_sm10x_tcgen05_guardrail_trap_phase_invalid_during_alloc
        .type           $__internal_1_$__cuda_sm10x_tcgen05_guardrail_trap_phase_invalid_during_alloc,@function
        .size           $__internal_1_$__cuda_sm10x_tcgen05_guardrail_trap_phase_invalid_during_alloc,($__internal_2_$__cuda_sm10x_tcgen05_guardrail_trap_unallocated_columns_being_dealloced - $__internal_1_$__cuda_sm10x_tcgen05_guardrail_trap_phase_invalid_during_alloc)
$__internal_1_$__cuda_sm10x_tcgen05_guardrail_trap_phase_invalid_during_alloc:
[----:B------:R-:W-:Y:S05]  /*4280*/  BPT.TRAP 0x1 ;  /* 0x000000040000795c */ /* 0x000fea0000300000 */
[----:B------:R-:W-:-:S04]  /*4290*/  MOV R5, 0x0 ;  /* 0x0000000000057802 */ /* 0x000fc80000000f00 */
[----:B------:R-:W-:Y:S05]  /*42a0*/  RET.REL.NODEC R4 `(kernel_cutlass_kernel_cudnngemm_swigludense_gemm_persistent_swigluPersistentDenseGemmKernel_object_at__TiledMMA_ThrLayoutVMNK11110000_PermutationMNK____MMAAtom_ThrID10_ShapeMNK12812816_TV_0) ;  /* 0xffffffbc04547950 */ /* 0x000fea0003c3ffff */
        .weak           $__internal_2_$__cuda_sm10x_tcgen05_guardrail_trap_unallocated_columns_being_dealloced
        .type           $__internal_2_$__cuda_sm10x_tcgen05_guardrail_trap_unallocated_columns_being_dealloced,@function
        .size           $__internal_2_$__cuda_sm10x_tcgen05_guardrail_trap_unallocated_columns_being_dealloced,(.L_x_57 - $__internal_2_$__cuda_sm10x_tcgen05_guardrail_trap_unallocated_columns_being_dealloced)
$__internal_2_$__cuda_sm10x_tcgen05_guardrail_trap_unallocated_columns_being_dealloced:
[----:B------:R-:W-:Y:S05]  /*42b0*/  BPT.TRAP 0x1 ;  /* 0x000000040000795c */ /* 0x000fea0000300000 */
[----:B------:R-:W-:-:S04]  /*42c0*/  HFMA2 R3, -RZ, RZ, 0, 0 ;  /* 0x00000000ff037431 */ /* 0x000fc800000001ff */
[----:B------:R-:W-:Y:S05]  /*42d0*/  RET.REL.NODEC R2 `(kernel_cutlass_kernel_cudnngemm_swigludense_gemm_persistent_swigluPersistentDenseGemmKernel_object_at__TiledMMA_ThrLayoutVMNK11110000_PermutationMNK____MMAAtom_ThrID10_ShapeMNK12812816_TV_0) ;  /* 0xffffffbc02487950 */ /* 0x000fea0003c3ffff */
.L_x_54:
[----:B------:R-:W-:-:S00]  /*42e0*/  BRA `(.L_x_54) ;  /* 0xfffffffc00fc7947 */ /* 0x000fc0000383ffff */
[----:B------:R-:W-:-:S00]  /*42f0*/  NOP ;  /* 0x0000000000007918 */ /* 0x000fc00000000000 */
        /* <DEDUP_REMOVED lines=8> */
.L_x_57:


//--------------------- .nv.shared.kernel_cutlass_kernel_cudnngemm_swigludense_gemm_persistent_swigluPersistentDenseGemmKernel_object_at__TiledMMA_ThrLayoutVMNK11110000_PermutationMNK____MMAAtom_ThrID10_ShapeMNK12812816_TV_0 --------------------------
	.section	.nv.shared.kernel_cutlass_kernel_cudnngemm_swigludense_gemm_persistent_swigluPersistentDenseGemmKernel_object_at__TiledMMA_ThrLayoutVMNK11110000_PermutationMNK____MMAAtom_ThrID10_ShapeMNK12812816_TV_0,"aw",@nobits
	.sectionflags	@""
	.align	1024
	.zero		1024


//--------------------- .nv.shared.reserved.0     --------------------------
	.section	.nv.shared.reserved.0,"aw",@nobits
	.align	8
	.weak		__nv_reservedSMEM_offset_0_alias
	.size		__nv_reservedSMEM_offset_0_alias, 0, 64
	.other		__nv_reservedSMEM_offset_0_alias,@"STO_CUDA_RESERVED_SHARED STV_DEFAULT"
__nv_reservedSMEM_offset_0_alias:
	.zero		0
.nv.shared.reserved.0:
	.zero		64
	.weak		__nv_reservedSMEM_allocation_phase
	.type		__nv_reservedSMEM_allocation_phase,@object
	.size		__nv_reservedSMEM_allocation_phase,(.L_0 - __nv_reservedSMEM_allocation_phase)
__nv_reservedSMEM_allocation_phase:
	.zero		1
.L_0:
	.zero		7
	.weak		__nv_reservedSMEM_devtool_atexit_pc
	.type		__nv_reservedSMEM_devtool_atexit_pc,@object
	.size		__nv_reservedSMEM_devtool_atexit_pc,(__nv_reservedSMEM_allocation_mask - __nv_reservedSMEM_devtool_atexit_pc)
__nv_reservedSMEM_devtool_atexit_pc:
	.zero		8
	.weak		__nv_reservedSMEM_allocation_mask
	.type		__nv_reservedSMEM_allocation_mask,@object
	.size		__nv_reservedSMEM_allocation_mask,(.L_2 - __nv_reservedSMEM_allocation_mask)
__nv_reservedSMEM_allocation_mask:
	.zero		4
.L_2:


//--------------------- .nv.constant0.kernel_cutlass_kernel_cudnngemm_swigludense_gemm_persistent_swigluPersistentDenseGemmKernel_object_at__TiledMMA_ThrLayoutVMNK11110000_PermutationMNK____MMAAtom_ThrID10_ShapeMNK12812816_TV_0 --------------------------
	.section	.nv.constant0.kernel_cutlass_kernel_cudnngemm_swigludense_gemm_persistent_swigluPersistentDenseGemmKernel_object_at__TiledMMA_ThrLayoutVMNK11110000_PermutationMNK____MMAAtom_ThrID10_ShapeMNK12812816_TV_0,"a",@progbits
	.sectionflags	@""
	.align	4
.nv.constant0.kernel_cutlass_kernel_cudnngemm_swigludense_gemm_persistent_swigluPersistentDenseGemmKernel_object_at__TiledMMA_ThrLayoutVMNK11110000_PermutationMNK____MMAAtom_ThrID10_ShapeMNK12812816_TV_0:
	.zero		1512


//--------------------- SYMBOLS --------------------------

	.type		.nv.reservedSmem.offset0,@object
	.size		.nv.reservedSmem.offset0,0x4
	.type		.nv.reservedSmem.cap,@object
	.size		.nv.reservedSmem.cap,0x4
